	.target	sm_103a

	.elftype	@"ET_EXEC"


//--------------------- .note.nv.tkinfo           --------------------------
	.section	.note.nv.tkinfo,"",@"SHT_NOTE"
	.sectionflags	@"SHF_NOTE_NV_TKINFO"
	.tkinfo
        /*0018*/ 	.word	0x00000002
        /*0030*/ 	.string	""
        /*0030*/ 	.string	"ptxas"
        /*0030*/ 	.string	"Cuda compilation tools, release 13.0, V13.0.88"
        /*0030*/ 	.string	"Build cuda_13.0.r13.0/compiler.36424714_0"
        /*0030*/ 	.string	"-arch sm_103a -m 64 "



//--------------------- .note.nv.cuinfo           --------------------------
	.section	.note.nv.cuinfo,"",@"SHT_NOTE"
	.sectionflags	@"SHF_NOTE_NV_CUINFO"
        /*0018*/ 	.short	0x0002
        /*001a*/ 	.short	0x0067
        /*001c*/ 	.short	0x0082
	.zero		2


//--------------------- .nv.info                  --------------------------
	.section	.nv.info,"",@"SHT_CUDA_INFO"
	.align	4


	//----- nvinfo : EIATTR_REGCOUNT
	.align		4
        /*0000*/ 	.byte	0x04, 0x2f
        /*0002*/ 	.short	(.L_9 - .L_8)
	.align		4
.L_8:
        /*0004*/ 	.word	index@(_ZN17fastertransformer29disentangled_attention_kernelIfLi32ELi8EEEvPT_S2_PKS1_S4_iii)
        /*0008*/ 	.word	0x00000020


	//----- nvinfo : EIATTR_FRAME_SIZE
	.align		4
.L_9:
        /*000c*/ 	.byte	0x04, 0x11
        /*000e*/ 	.short	(.L_11 - .L_10)
	.align		4
.L_10:
        /*0010*/ 	.word	index@($__internal_5_$__cuda_sm20_rem_u16)
        /*0014*/ 	.word	0x00000000


	//----- nvinfo : EIATTR_FRAME_SIZE
	.align		4
.L_11:
        /*0018*/ 	.byte	0x04, 0x11
        /*001a*/ 	.short	(.L_13 - .L_12)
	.align		4
.L_12:
        /*001c*/ 	.word	index@(_ZN17fastertransformer29disentangled_attention_kernelIfLi32ELi8EEEvPT_S2_PKS1_S4_iii)
        /*0020*/ 	.word	0x00000000


	//----- nvinfo : EIATTR_REGCOUNT
	.align		4
.L_13:
        /*0024*/ 	.byte	0x04, 0x2f
        /*0026*/ 	.short	(.L_15 - .L_14)
	.align		4
.L_14:
        /*0028*/ 	.word	index@(_ZN17fastertransformer29disentangled_attention_kernelIfLi64ELi4EEEvPT_S2_PKS1_S4_iii)
        /*002c*/ 	.word	0x00000020


	//----- nvinfo : EIATTR_FRAME_SIZE
	.align		4
.L_15:
        /*0030*/ 	.byte	0x04, 0x11
        /*0032*/ 	.short	(.L_17 - .L_16)
	.align		4
.L_16:
        /*0034*/ 	.word	index@($__internal_4_$__cuda_sm20_rem_u16)
        /*0038*/ 	.word	0x00000000


	//----- nvinfo : EIATTR_FRAME_SIZE
	.align		4
.L_17:
        /*003c*/ 	.byte	0x04, 0x11
        /*003e*/ 	.short	(.L_19 - .L_18)
	.align		4
.L_18:
        /*0040*/ 	.word	index@(_ZN17fastertransformer29disentangled_attention_kernelIfLi64ELi4EEEvPT_S2_PKS1_S4_iii)
        /*0044*/ 	.word	0x00000000


	//----- nvinfo : EIATTR_REGCOUNT
	.align		4
.L_19:
        /*0048*/ 	.byte	0x04, 0x2f
        /*004a*/ 	.short	(.L_21 - .L_20)
	.align		4
.L_20:
        /*004c*/ 	.word	index@(_ZN17fastertransformer29disentangled_attention_kernelI6__halfLi32ELi8EEEvPT_S3_PKS2_S5_iii)
        /*0050*/ 	.word	0x00000020


	//----- nvinfo : EIATTR_FRAME_SIZE
	.align		4
.L_21:
        /*0054*/ 	.byte	0x04, 0x11
        /*0056*/ 	.short	(.L_23 - .L_22)
	.align		4
.L_22:
        /*0058*/ 	.word	index@($__internal_3_$__cuda_sm20_rem_u16)
        /*005c*/ 	.word	0x00000000


	//----- nvinfo : EIATTR_FRAME_SIZE
	.align		4
.L_23:
        /*0060*/ 	.byte	0x04, 0x11
        /*0062*/ 	.short	(.L_25 - .L_24)
	.align		4
.L_24:
        /*0064*/ 	.word	index@(_ZN17fastertransformer29disentangled_attention_kernelI6__halfLi32ELi8EEEvPT_S3_PKS2_S5_iii)
        /*0068*/ 	.word	0x00000000


	//----- nvinfo : EIATTR_REGCOUNT
	.align		4
.L_25:
        /*006c*/ 	.byte	0x04, 0x2f
        /*006e*/ 	.short	(.L_27 - .L_26)
	.align		4
.L_26:
        /*0070*/ 	.word	index@(_ZN17fastertransformer29disentangled_attention_kernelI6__halfLi64ELi4EEEvPT_S3_PKS2_S5_iii)
        /*0074*/ 	.word	0x00000020


	//----- nvinfo : EIATTR_FRAME_SIZE
	.align		4
.L_27:
        /*0078*/ 	.byte	0x04, 0x11
        /*007a*/ 	.short	(.L_29 - .L_28)
	.align		4
.L_28:
        /*007c*/ 	.word	index@($__internal_2_$__cuda_sm20_rem_u16)
        /*0080*/ 	.word	0x00000000


	//----- nvinfo : EIATTR_FRAME_SIZE
	.align		4
.L_29:
        /*0084*/ 	.byte	0x04, 0x11
        /*0086*/ 	.short	(.L_31 - .L_30)
	.align		4
.L_30:
        /*0088*/ 	.word	index@(_ZN17fastertransformer29disentangled_attention_kernelI6__halfLi64ELi4EEEvPT_S3_PKS2_S5_iii)
        /*008c*/ 	.word	0x00000000


	//----- nvinfo : EIATTR_REGCOUNT
	.align		4
.L_31:
        /*0090*/ 	.byte	0x04, 0x2f
        /*0092*/ 	.short	(.L_33 - .L_32)
	.align		4
.L_32:
        /*0094*/ 	.word	index@(_ZN17fastertransformer29disentangled_attention_kernelIaLi32ELi8EEEvPT_S2_PKS1_S4_iii)
        /*0098*/ 	.word	0x0000001f


	//----- nvinfo : EIATTR_FRAME_SIZE
	.align		4
.L_33:
        /*009c*/ 	.byte	0x04, 0x11
        /*009e*/ 	.short	(.L_35 - .L_34)
	.align		4
.L_34:
        /*00a0*/ 	.word	index@($__internal_1_$__cuda_sm20_rem_u16)
        /*00a4*/ 	.word	0x00000000


	//----- nvinfo : EIATTR_FRAME_SIZE
	.align		4
.L_35:
        /*00a8*/ 	.byte	0x04, 0x11
        /*00aa*/ 	.short	(.L_37 - .L_36)
	.align		4
.L_36:
        /*00ac*/ 	.word	index@(_ZN17fastertransformer29disentangled_attention_kernelIaLi32ELi8EEEvPT_S2_PKS1_S4_iii)
        /*00b0*/ 	.word	0x00000000


	//----- nvinfo : EIATTR_REGCOUNT
	.align		4
.L_37:
        /*00b4*/ 	.byte	0x04, 0x2f
        /*00b6*/ 	.short	(.L_39 - .L_38)
	.align		4
.L_38:
        /*00b8*/ 	.word	index@(_ZN17fastertransformer29disentangled_attention_kernelIaLi64ELi4EEEvPT_S2_PKS1_S4_iii)
        /*00bc*/ 	.word	0x0000001f


	//----- nvinfo : EIATTR_FRAME_SIZE
	.align		4
.L_39:
        /*00c0*/ 	.byte	0x04, 0x11
        /*00c2*/ 	.short	(.L_41 - .L_40)
	.align		4
.L_40:
        /*00c4*/ 	.word	index@($__internal_0_$__cuda_sm20_rem_u16)
        /*00c8*/ 	.word	0x00000000


	//----- nvinfo : EIATTR_FRAME_SIZE
	.align		4
.L_41:
        /*00cc*/ 	.byte	0x04, 0x11
        /*00ce*/ 	.short	(.L_43 - .L_42)
	.align		4
.L_42:
        /*00d0*/ 	.word	index@(_ZN17fastertransformer29disentangled_attention_kernelIaLi64ELi4EEEvPT_S2_PKS1_S4_iii)
        /*00d4*/ 	.word	0x00000000


	//----- nvinfo : EIATTR_REGCOUNT
	.align		4
.L_43:
        /*00d8*/ 	.byte	0x04, 0x2f
        /*00da*/ 	.short	(.L_45 - .L_44)
	.align		4
.L_44:
        /*00dc*/ 	.word	index@(_ZN17fastertransformer24addQKBiasTransposeRepeatIfEEvPT_S2_PKS1_S4_S4_S4_iiii)
        /*00e0*/ 	.word	0x00000020


	//----- nvinfo : EIATTR_FRAME_SIZE
	.align		4
.L_45:
        /*00e4*/ 	.byte	0x04, 0x11
        /*00e6*/ 	.short	(.L_47 - .L_46)
	.align		4
.L_46:
        /*00e8*/ 	.word	index@(_ZN17fastertransformer24addQKBiasTransposeRepeatIfEEvPT_S2_PKS1_S4_S4_S4_iiii)
        /*00ec*/ 	.word	0x00000000


	//----- nvinfo : EIATTR_REGCOUNT
	.align		4
.L_47:
        /*00f0*/ 	.byte	0x04, 0x2f
        /*00f2*/ 	.short	(.L_49 - .L_48)
	.align		4
.L_48:
        /*00f4*/ 	.word	index@(_ZN17fastertransformer17QKTransposeRepeatIfEEvPT_S2_PKS1_S4_iiii)
        /*00f8*/ 	.word	0x0000001e


	//----- nvinfo : EIATTR_FRAME_SIZE
	.align		4
.L_49:
        /*00fc*/ 	.byte	0x04, 0x11
        /*00fe*/ 	.short	(.L_51 - .L_50)
	.align		4
.L_50:
        /*0100*/ 	.word	index@(_ZN17fastertransformer17QKTransposeRepeatIfEEvPT_S2_PKS1_S4_iiii)
        /*0104*/ 	.word	0x00000000


	//----- nvinfo : EIATTR_REGCOUNT
	.align		4
.L_51:
        /*0108*/ 	.byte	0x04, 0x2f
        /*010a*/ 	.short	(.L_53 - .L_52)
	.align		4
.L_52:
        /*010c*/ 	.word	index@(_ZN17fastertransformer24addQKBiasTransposeRepeatI7__half2EEvPT_S3_PKS2_S5_S5_S5_iiii)
        /*0110*/ 	.word	0x00000020


	//----- nvinfo : EIATTR_FRAME_SIZE
	.align		4
.L_53:
        /*0114*/ 	.byte	0x04, 0x11
        /*0116*/ 	.short	(.L_55 - .L_54)
	.align		4
.L_54:
        /*0118*/ 	.word	index@(_ZN17fastertransformer24addQKBiasTransposeRepeatI7__half2EEvPT_S3_PKS2_S5_S5_S5_iiii)
        /*011c*/ 	.word	0x00000000


	//----- nvinfo : EIATTR_REGCOUNT
	.align		4
.L_55:
        /*0120*/ 	.byte	0x04, 0x2f
        /*0122*/ 	.short	(.L_57 - .L_56)
	.align		4
.L_56:
        /*0124*/ 	.word	index@(_ZN17fastertransformer17QKTransposeRepeatI7__half2EEvPT_S3_PKS2_S5_iiii)
        /*0128*/ 	.word	0x0000001e


	//----- nvinfo : EIATTR_FRAME_SIZE
	.align		4
.L_57:
        /*012c*/ 	.byte	0x04, 0x11
        /*012e*/ 	.short	(.L_59 - .L_58)
	.align		4
.L_58:
        /*0130*/ 	.word	index@(_ZN17fastertransformer17QKTransposeRepeatI7__half2EEvPT_S3_PKS2_S5_iiii)
        /*0134*/ 	.word	0x00000000


	//----- nvinfo : EIATTR_REGCOUNT
	.align		4
.L_59:
        /*0138*/ 	.byte	0x04, 0x2f
        /*013a*/ 	.short	(.L_61 - .L_60)
	.align		4
.L_60:
        /*013c*/ 	.word	index@(_ZN17fastertransformer24addQKBiasTransposeRepeatI6__halfEEvPT_S3_PKS2_S5_S5_S5_iiii)
        /*0140*/ 	.word	0x00000020


	//----- nvinfo : EIATTR_FRAME_SIZE
	.align		4
.L_61:
        /*0144*/ 	.byte	0x04, 0x11
        /*0146*/ 	.short	(.L_63 - .L_62)
	.align		4
.L_62:
        /*0148*/ 	.word	index@(_ZN17fastertransformer24addQKBiasTransposeRepeatI6__halfEEvPT_S3_PKS2_S5_S5_S5_iiii)
        /*014c*/ 	.word	0x00000000


	//----- nvinfo : EIATTR_REGCOUNT
	.align		4
.L_63:
        /*0150*/ 	.byte	0x04, 0x2f
        /*0152*/ 	.short	(.L_65 - .L_64)
	.align		4
.L_64:
        /*0154*/ 	.word	index@(_ZN17fastertransformer17QKTransposeRepeatI6__halfEEvPT_S3_PKS2_S5_iiii)
        /*0158*/ 	.word	0x0000001e


	//----- nvinfo : EIATTR_FRAME_SIZE
	.align		4
.L_65:
        /*015c*/ 	.byte	0x04, 0x11
        /*015e*/ 	.short	(.L_67 - .L_66)
	.align		4
.L_66:
        /*0160*/ 	.word	index@(_ZN17fastertransformer17QKTransposeRepeatI6__halfEEvPT_S3_PKS2_S5_iiii)
        /*0164*/ 	.word	0x00000000


	//----- nvinfo : EIATTR_MIN_STACK_SIZE
	.align		4
.L_67:
        /*0168*/ 	.byte	0x04, 0x12
        /*016a*/ 	.short	(.L_69 - .L_68)
	.align		4
.L_68:
        /*016c*/ 	.word	index@(_ZN17fastertransformer17QKTransposeRepeatI6__halfEEvPT_S3_PKS2_S5_iiii)
        /*0170*/ 	.word	0x00000000


	//----- nvinfo : EIATTR_MIN_STACK_SIZE
	.align		4
.L_69:
        /*0174*/ 	.byte	0x04, 0x12
        /*0176*/ 	.short	(.L_71 - .L_70)
	.align		4
.L_70:
        /*0178*/ 	.word	index@(_ZN17fastertransformer24addQKBiasTransposeRepeatI6__halfEEvPT_S3_PKS2_S5_S5_S5_iiii)
        /*017c*/ 	.word	0x00000000


	//----- nvinfo : EIATTR_MIN_STACK_SIZE
	.align		4
.L_71:
        /*0180*/ 	.byte	0x04, 0x12
        /*0182*/ 	.short	(.L_73 - .L_72)
	.align		4
.L_72:
        /*0184*/ 	.word	index@(_ZN17fastertransformer17QKTransposeRepeatI7__half2EEvPT_S3_PKS2_S5_iiii)
        /*0188*/ 	.word	0x00000000


	//----- nvinfo : EIATTR_MIN_STACK_SIZE
	.align		4
.L_73:
        /*018c*/ 	.byte	0x04, 0x12
        /*018e*/ 	.short	(.L_75 - .L_74)
	.align		4
.L_74:
        /*0190*/ 	.word	index@(_ZN17fastertransformer24addQKBiasTransposeRepeatI7__half2EEvPT_S3_PKS2_S5_S5_S5_iiii)
        /*0194*/ 	.word	0x00000000


	//----- nvinfo : EIATTR_MIN_STACK_SIZE
	.align		4
.L_75:
        /*0198*/ 	.byte	0x04, 0x12
        /*019a*/ 	.short	(.L_77 - .L_76)
	.align		4
.L_76:
        /*019c*/ 	.word	index@(_ZN17fastertransformer17QKTransposeRepeatIfEEvPT_S2_PKS1_S4_iiii)
        /*01a0*/ 	.word	0x00000000


	//----- nvinfo : EIATTR_MIN_STACK_SIZE
	.align		4
.L_77:
        /*01a4*/ 	.byte	0x04, 0x12
        /*01a6*/ 	.short	(.L_79 - .L_78)
	.align		4
.L_78:
        /*01a8*/ 	.word	index@(_ZN17fastertransformer24addQKBiasTransposeRepeatIfEEvPT_S2_PKS1_S4_S4_S4_iiii)
        /*01ac*/ 	.word	0x00000000


	//----- nvinfo : EIATTR_MIN_STACK_SIZE
	.align		4
.L_79:
        /*01b0*/ 	.byte	0x04, 0x12
        /*01b2*/ 	.short	(.L_81 - .L_80)
	.align		4
.L_80:
        /*01b4*/ 	.word	index@(_ZN17fastertransformer29disentangled_attention_kernelIaLi64ELi4EEEvPT_S2_PKS1_S4_iii)
        /*01b8*/ 	.word	0x00000000


	//----- nvinfo : EIATTR_MIN_STACK_SIZE
	.align		4
.L_81:
        /*01bc*/ 	.byte	0x04, 0x12
        /*01be*/ 	.short	(.L_83 - .L_82)
	.align		4
.L_82:
        /*01c0*/ 	.word	index@(_ZN17fastertransformer29disentangled_attention_kernelIaLi32ELi8EEEvPT_S2_PKS1_S4_iii)
        /*01c4*/ 	.word	0x00000000


	//----- nvinfo : EIATTR_MIN_STACK_SIZE
	.align		4
.L_83:
        /*01c8*/ 	.byte	0x04, 0x12
        /*01ca*/ 	.short	(.L_85 - .L_84)
	.align		4
.L_84:
        /*01cc*/ 	.word	index@(_ZN17fastertransformer29disentangled_attention_kernelI6__halfLi64ELi4EEEvPT_S3_PKS2_S5_iii)
        /*01d0*/ 	.word	0x00000000


	//----- nvinfo : EIATTR_MIN_STACK_SIZE
	.align		4
.L_85:
        /*01d4*/ 	.byte	0x04, 0x12
        /*01d6*/ 	.short	(.L_87 - .L_86)
	.align		4
.L_86:
        /*01d8*/ 	.word	index@(_ZN17fastertransformer29disentangled_attention_kernelI6__halfLi32ELi8EEEvPT_S3_PKS2_S5_iii)
        /*01dc*/ 	.word	0x00000000


	//----- nvinfo : EIATTR_MIN_STACK_SIZE
	.align		4
.L_87:
        /*01e0*/ 	.byte	0x04, 0x12
        /*01e2*/ 	.short	(.L_89 - .L_88)
	.align		4
.L_88:
        /*01e4*/ 	.word	index@(_ZN17fastertransformer29disentangled_attention_kernelIfLi64ELi4EEEvPT_S2_PKS1_S4_iii)
        /*01e8*/ 	.word	0x00000000


	//----- nvinfo : EIATTR_MIN_STACK_SIZE
	.align		4
.L_89:
        /*01ec*/ 	.byte	0x04, 0x12
        /*01ee*/ 	.short	(.L_91 - .L_90)
	.align		4
.L_90:
        /*01f0*/ 	.word	index@(_ZN17fastertransformer29disentangled_attention_kernelIfLi32ELi8EEEvPT_S2_PKS1_S4_iii)
        /*01f4*/ 	.word	0x00000000
.L_91:


//--------------------- .nv.compat                --------------------------
	.section	.nv.compat,"",@"SHT_CUDA_COMPAT_INFO"
	.align	4
        /*0000*/ 	.byte	0x02, 0x09, 0x01, 0x00, 0x02, 0x02, 0x01, 0x00, 0x02, 0x05, 0x05, 0x00, 0x03, 0x07, 0x01, 0x01
        /*0010*/ 	.byte	0x02, 0x03, 0x00, 0x00, 0x02, 0x06, 0x01, 0x00, 0x04, 0x0b, 0x08, 0x00, 0x00, 0x00, 0x00, 0x00
        /*0020*/ 	.byte	0x00, 0x00, 0x00, 0x00


//--------------------- .nv.info._ZN17fastertransformer17QKTransposeRepeatI6__halfEEvPT_S3_PKS2_S5_iiii --------------------------
	.section	.nv.info._ZN17fastertransformer17QKTransposeRepeatI6__halfEEvPT_S3_PKS2_S5_iiii,"",@"SHT_CUDA_INFO"
	.sectionflags	@""
	.align	4


	//----- nvinfo : EIATTR_CUDA_API_VERSION
	.align		4
        /*0000*/ 	.byte	0x04, 0x37
        /*0002*/ 	.short	(.L_93 - .L_92)
.L_92:
        /*0004*/ 	.word	0x00000082


	//----- nvinfo : EIATTR_KPARAM_INFO
	.align		4
.L_93:
        /*0008*/ 	.byte	0x04, 0x17
        /*000a*/ 	.short	(.L_95 - .L_94)
.L_94:
        /*000c*/ 	.word	0x00000000
        /*0010*/ 	.short	0x0007
        /*0012*/ 	.short	0x002c
        /*0014*/ 	.byte	0x00, 0xf0, 0x11, 0x00


	//----- nvinfo : EIATTR_KPARAM_INFO
	.align		4
.L_95:
        /*0018*/ 	.byte	0x04, 0x17
        /*001a*/ 	.short	(.L_97 - .L_96)
.L_96:
        /*001c*/ 	.word	0x00000000
        /*0020*/ 	.short	0x0006
        /*0022*/ 	.short	0x0028
        /*0024*/ 	.byte	0x00, 0xf0, 0x11, 0x00


	//----- nvinfo : EIATTR_KPARAM_INFO
	.align		4
.L_97:
        /*0028*/ 	.byte	0x04, 0x17
        /*002a*/ 	.short	(.L_99 - .L_98)
.L_98:
        /*002c*/ 	.word	0x00000000
        /*0030*/ 	.short	0x0005
        /*0032*/ 	.short	0x0024
        /*0034*/ 	.byte	0x00, 0xf0, 0x11, 0x00


	//----- nvinfo : EIATTR_KPARAM_INFO
	.align		4
.L_99:
        /*0038*/ 	.byte	0x04, 0x17
        /*003a*/ 	.short	(.L_101 - .L_100)
.L_100:
        /*003c*/ 	.word	0x00000000
        /*0040*/ 	.short	0x0004
        /*0042*/ 	.short	0x0020
        /*0044*/ 	.byte	0x00, 0xf0, 0x11, 0x00


	//----- nvinfo : EIATTR_KPARAM_INFO
	.align		4
.L_101:
        /*0048*/ 	.byte	0x04, 0x17
        /*004a*/ 	.short	(.L_103 - .L_102)
.L_102:
        /*004c*/ 	.word	0x00000000
        /*0050*/ 	.short	0x0003
        /*0052*/ 	.short	0x0018
        /*0054*/ 	.byte	0x00, 0xf5, 0x21, 0x00


	//----- nvinfo : EIATTR_KPARAM_INFO
	.align		4
.L_103:
        /*0058*/ 	.byte	0x04, 0x17
        /*005a*/ 	.short	(.L_105 - .L_104)
.L_104:
        /*005c*/ 	.word	0x00000000
        /*0060*/ 	.short	0x0002
        /*0062*/ 	.short	0x0010
        /*0064*/ 	.byte	0x00, 0xf5, 0x21, 0x00


	//----- nvinfo : EIATTR_KPARAM_INFO
	.align		4
.L_105:
        /*0068*/ 	.byte	0x04, 0x17
        /*006a*/ 	.short	(.L_107 - .L_106)
.L_106:
        /*006c*/ 	.word	0x00000000
        /*0070*/ 	.short	0x0001
        /*0072*/ 	.short	0x0008
        /*0074*/ 	.byte	0x00, 0xf5, 0x21, 0x00


	//----- nvinfo : EIATTR_KPARAM_INFO
	.align		4
.L_107:
        /*0078*/ 	.byte	0x04, 0x17
        /*007a*/ 	.short	(.L_109 - .L_108)
.L_108:
        /*007c*/ 	.word	0x00000000
        /*0080*/ 	.short	0x0000
        /*0082*/ 	.short	0x0000
        /*0084*/ 	.byte	0x00, 0xf5, 0x21, 0x00


	//----- nvinfo : EIATTR_SPARSE_MMA_MASK
	.align		4
.L_109:
        /*0088*/ 	.byte	0x03, 0x50
        /*008a*/ 	.short	0x0000


	//----- nvinfo : EIATTR_MAXREG_COUNT
	.align		4
        /*008c*/ 	.byte	0x03, 0x1b
        /*008e*/ 	.short	0x00ff


	//----- nvinfo : EIATTR_MERCURY_ISA_VERSION
	.align		4
        /*0090*/ 	.byte	0x03, 0x5f
        /*0092*/ 	.short	0x0101


	//----- nvinfo : EIATTR_VRC_CTA_INIT_COUNT
	.align		4
        /*0094*/ 	.byte	0x02, 0x4a
	.zero		1
	.zero		1


	//----- nvinfo : EIATTR_EXIT_INSTR_OFFSETS
	.align		4
        /*0098*/ 	.byte	0x04, 0x1c
        /*009a*/ 	.short	(.L_111 - .L_110)


	//   ....[0]....
.L_110:
        /*009c*/ 	.word	0x00000050


	//   ....[1]....
        /*00a0*/ 	.word	0x000003c0


	//----- nvinfo : EIATTR_CRS_STACK_SIZE
	.align		4
.L_111:
        /*00a4*/ 	.byte	0x04, 0x1e
        /*00a6*/ 	.short	(.L_113 - .L_112)
.L_112:
        /*00a8*/ 	.word	0x00000000


	//----- nvinfo : EIATTR_CBANK_PARAM_SIZE
	.align		4
.L_113:
        /*00ac*/ 	.byte	0x03, 0x19
        /*00ae*/ 	.short	0x0030


	//----- nvinfo : EIATTR_PARAM_CBANK
	.align		4
        /*00b0*/ 	.byte	0x04, 0x0a
        /*00b2*/ 	.short	(.L_115 - .L_114)
	.align		4
.L_114:
        /*00b4*/ 	.word	index@(.nv.constant0._ZN17fastertransformer17QKTransposeRepeatI6__halfEEvPT_S3_PKS2_S5_iiii)
        /*00b8*/ 	.short	0x0380
        /*00ba*/ 	.short	0x0030


	//----- nvinfo : EIATTR_SW_WAR
	.align		4
.L_115:
        /*00bc*/ 	.byte	0x04, 0x36
        /*00be*/ 	.short	(.L_117 - .L_116)
.L_116:
        /*00c0*/ 	.word	0x00000008
.L_117:


//--------------------- .nv.info._ZN17fastertransformer24addQKBiasTransposeRepeatI6__halfEEvPT_S3_PKS2_S5_S5_S5_iiii --------------------------
	.section	.nv.info._ZN17fastertransformer24addQKBiasTransposeRepeatI6__halfEEvPT_S3_PKS2_S5_S5_S5_iiii,"",@"SHT_CUDA_INFO"
	.sectionflags	@""
	.align	4


	//----- nvinfo : EIATTR_CUDA_API_VERSION
	.align		4
        /*0000*/ 	.byte	0x04, 0x37
        /*0002*/ 	.short	(.L_119 - .L_118)
.L_118:
        /*0004*/ 	.word	0x00000082


	//----- nvinfo : EIATTR_KPARAM_INFO
	.align		4
.L_119:
        /*0008*/ 	.byte	0x04, 0x17
        /*000a*/ 	.short	(.L_121 - .L_120)
.L_120:
        /*000c*/ 	.word	0x00000000
        /*0010*/ 	.short	0x0009
        /*0012*/ 	.short	0x003c
        /*0014*/ 	.byte	0x00, 0xf0, 0x11, 0x00


	//----- nvinfo : EIATTR_KPARAM_INFO
	.align		4
.L_121:
        /*0018*/ 	.byte	0x04, 0x17
        /*001a*/ 	.short	(.L_123 - .L_122)
.L_122:
        /*001c*/ 	.word	0x00000000
        /*0020*/ 	.short	0x0008
        /*0022*/ 	.short	0x0038
        /*0024*/ 	.byte	0x00, 0xf0, 0x11, 0x00


	//----- nvinfo : EIATTR_KPARAM_INFO
	.align		4
.L_123:
        /*0028*/ 	.byte	0x04, 0x17
        /*002a*/ 	.short	(.L_125 - .L_124)
.L_124:
        /*002c*/ 	.word	0x00000000
        /*0030*/ 	.short	0x0007
        /*0032*/ 	.short	0x0034
        /*0034*/ 	.byte	0x00, 0xf0, 0x11, 0x00


	//----- nvinfo : EIATTR_KPARAM_INFO
	.align		4
.L_125:
        /*0038*/ 	.byte	0x04, 0x17
        /*003a*/ 	.short	(.L_127 - .L_126)
.L_126:
        /*003c*/ 	.word	0x00000000
        /*0040*/ 	.short	0x0006
        /*0042*/ 	.short	0x0030
        /*0044*/ 	.byte	0x00, 0xf0, 0x11, 0x00


	//----- nvinfo : EIATTR_KPARAM_INFO
	.align		4
.L_127:
        /*0048*/ 	.byte	0x04, 0x17
        /*004a*/ 	.short	(.L_129 - .L_128)
.L_128:
        /*004c*/ 	.word	0x00000000
        /*0050*/ 	.short	0x0005
        /*0052*/ 	.short	0x0028
        /*0054*/ 	.byte	0x00, 0xf5, 0x21, 0x00


	//----- nvinfo : EIATTR_KPARAM_INFO
	.align		4
.L_129:
        /*0058*/ 	.byte	0x04, 0x17
        /*005a*/ 	.short	(.L_131 - .L_130)
.L_130:
        /*005c*/ 	.word	0x00000000
        /*0060*/ 	.short	0x0004
        /*0062*/ 	.short	0x0020
        /*0064*/ 	.byte	0x00, 0xf5, 0x21, 0x00


	//----- nvinfo : EIATTR_KPARAM_INFO
	.align		4
.L_131:
        /*0068*/ 	.byte	0x04, 0x17
        /*006a*/ 	.short	(.L_133 - .L_132)
.L_132:
        /*006c*/ 	.word	0x00000000
        /*0070*/ 	.short	0x0003
        /*0072*/ 	.short	0x0018
        /*0074*/ 	.byte	0x00, 0xf5, 0x21, 0x00


	//----- nvinfo : EIATTR_KPARAM_INFO
	.align		4
.L_133:
        /*0078*/ 	.byte	0x04, 0x17
        /*007a*/ 	.short	(.L_135 - .L_134)
.L_134:
        /*007c*/ 	.word	0x00000000
        /*0080*/ 	.short	0x0002
        /*0082*/ 	.short	0x0010
        /*0084*/ 	.byte	0x00, 0xf5, 0x21, 0x00


	//----- nvinfo : EIATTR_KPARAM_INFO
	.align		4
.L_135:
        /*0088*/ 	.byte	0x04, 0x17
        /*008a*/ 	.short	(.L_137 - .L_136)
.L_136:
        /*008c*/ 	.word	0x00000000
        /*0090*/ 	.short	0x0001
        /*0092*/ 	.short	0x0008
        /*0094*/ 	.byte	0x00, 0xf5, 0x21, 0x00


	//----- nvinfo : EIATTR_KPARAM_INFO
	.align		4
.L_137:
        /*0098*/ 	.byte	0x04, 0x17
        /*009a*/ 	.short	(.L_139 - .L_138)
.L_138:
        /*009c*/ 	.word	0x00000000
        /*00a0*/ 	.short	0x0000
        /*00a2*/ 	.short	0x0000
        /*00a4*/ 	.byte	0x00, 0xf5, 0x21, 0x00


	//----- nvinfo : EIATTR_SPARSE_MMA_MASK
	.align		4
.L_139:
        /*00a8*/ 	.byte	0x03, 0x50
        /*00aa*/ 	.short	0x0000


	//----- nvinfo : EIATTR_MAXREG_COUNT
	.align		4
        /*00ac*/ 	.byte	0x03, 0x1b
        /*00ae*/ 	.short	0x00ff


	//----- nvinfo : EIATTR_MERCURY_ISA_VERSION
	.align		4
        /*00b0*/ 	.byte	0x03, 0x5f
        /*00b2*/ 	.short	0x0101


	//----- nvinfo : EIATTR_VRC_CTA_INIT_COUNT
	.align		4
        /*00b4*/ 	.byte	0x02, 0x4a
	.zero		1
	.zero		1


	//----- nvinfo : EIATTR_EXIT_INSTR_OFFSETS
	.align		4
        /*00b8*/ 	.byte	0x04, 0x1c
        /*00ba*/ 	.short	(.L_141 - .L_140)


	//   ....[0]....
.L_140:
        /*00bc*/ 	.word	0x00000050


	//   ....[1]....
        /*00c0*/ 	.word	0x00000450


	//----- nvinfo : EIATTR_CRS_STACK_SIZE
	.align		4
.L_141:
        /*00c4*/ 	.byte	0x04, 0x1e
        /*00c6*/ 	.short	(.L_143 - .L_142)
.L_142:
        /*00c8*/ 	.word	0x00000000


	//----- nvinfo : EIATTR_CBANK_PARAM_SIZE
	.align		4
.L_143:
        /*00cc*/ 	.byte	0x03, 0x19
        /*00ce*/ 	.short	0x0040


	//----- nvinfo : EIATTR_PARAM_CBANK
	.align		4
        /*00d0*/ 	.byte	0x04, 0x0a
        /*00d2*/ 	.short	(.L_145 - .L_144)
	.align		4
.L_144:
        /*00d4*/ 	.word	index@(.nv.constant0._ZN17fastertransformer24addQKBiasTransposeRepeatI6__halfEEvPT_S3_PKS2_S5_S5_S5_iiii)
        /*00d8*/ 	.short	0x0380
        /*00da*/ 	.short	0x0040


	//----- nvinfo : EIATTR_SW_WAR
	.align		4
.L_145:
        /*00dc*/ 	.byte	0x04, 0x36
        /*00de*/ 	.short	(.L_147 - .L_146)
.L_146:
        /*00e0*/ 	.word	0x00000008
.L_147:


//--------------------- .nv.info._ZN17fastertransformer17QKTransposeRepeatI7__half2EEvPT_S3_PKS2_S5_iiii --------------------------
	.section	.nv.info._ZN17fastertransformer17QKTransposeRepeatI7__half2EEvPT_S3_PKS2_S5_iiii,"",@"SHT_CUDA_INFO"
	.sectionflags	@""
	.align	4


	//----- nvinfo : EIATTR_CUDA_API_VERSION
	.align		4
        /*0000*/ 	.byte	0x04, 0x37
        /*0002*/ 	.short	(.L_149 - .L_148)
.L_148:
        /*0004*/ 	.word	0x00000082


	//----- nvinfo : EIATTR_KPARAM_INFO
	.align		4
.L_149:
        /*0008*/ 	.byte	0x04, 0x17
        /*000a*/ 	.short	(.L_151 - .L_150)
.L_150:
        /*000c*/ 	.word	0x00000000
        /*0010*/ 	.short	0x0007
        /*0012*/ 	.short	0x002c
        /*0014*/ 	.byte	0x00, 0xf0, 0x11, 0x00


	//----- nvinfo : EIATTR_KPARAM_INFO
	.align		4
.L_151:
        /*0018*/ 	.byte	0x04, 0x17
        /*001a*/ 	.short	(.L_153 - .L_152)
.L_152:
        /*001c*/ 	.word	0x00000000
        /*0020*/ 	.short	0x0006
        /*0022*/ 	.short	0x0028
        /*0024*/ 	.byte	0x00, 0xf0, 0x11, 0x00


	//----- nvinfo : EIATTR_KPARAM_INFO
	.align		4
.L_153:
        /*0028*/ 	.byte	0x04, 0x17
        /*002a*/ 	.short	(.L_155 - .L_154)
.L_154:
        /*002c*/ 	.word	0x00000000
        /*0030*/ 	.short	0x0005
        /*0032*/ 	.short	0x0024
        /*0034*/ 	.byte	0x00, 0xf0, 0x11, 0x00


	//----- nvinfo : EIATTR_KPARAM_INFO
	.align		4
.L_155:
        /*0038*/ 	.byte	0x04, 0x17
        /*003a*/ 	.short	(.L_157 - .L_156)
.L_156:
        /*003c*/ 	.word	0x00000000
        /*0040*/ 	.short	0x0004
        /*0042*/ 	.short	0x0020
        /*0044*/ 	.byte	0x00, 0xf0, 0x11, 0x00


	//----- nvinfo : EIATTR_KPARAM_INFO
	.align		4
.L_157:
        /*0048*/ 	.byte	0x04, 0x17
        /*004a*/ 	.short	(.L_159 - .L_158)
.L_158:
        /*004c*/ 	.word	0x00000000
        /*0050*/ 	.short	0x0003
        /*0052*/ 	.short	0x0018
        /*0054*/ 	.byte	0x00, 0xf5, 0x21, 0x00


	//----- nvinfo : EIATTR_KPARAM_INFO
	.align		4
.L_159:
        /*0058*/ 	.byte	0x04, 0x17
        /*005a*/ 	.short	(.L_161 - .L_160)
.L_160:
        /*005c*/ 	.word	0x00000000
        /*0060*/ 	.short	0x0002
        /*0062*/ 	.short	0x0010
        /*0064*/ 	.byte	0x00, 0xf5, 0x21, 0x00


	//----- nvinfo : EIATTR_KPARAM_INFO
	.align		4
.L_161:
        /*0068*/ 	.byte	0x04, 0x17
        /*006a*/ 	.short	(.L_163 - .L_162)
.L_162:
        /*006c*/ 	.word	0x00000000
        /*0070*/ 	.short	0x0001
        /*0072*/ 	.short	0x0008
        /*0074*/ 	.byte	0x00, 0xf5, 0x21, 0x00


	//----- nvinfo : EIATTR_KPARAM_INFO
	.align		4
.L_163:
        /*0078*/ 	.byte	0x04, 0x17
        /*007a*/ 	.short	(.L_165 - .L_164)
.L_164:
        /*007c*/ 	.word	0x00000000
        /*0080*/ 	.short	0x0000
        /*0082*/ 	.short	0x0000
        /*0084*/ 	.byte	0x00, 0xf5, 0x21, 0x00


	//----- nvinfo : EIATTR_SPARSE_MMA_MASK
	.align		4
.L_165:
        /*0088*/ 	.byte	0x03, 0x50
        /*008a*/ 	.short	0x0000


	//----- nvinfo : EIATTR_MAXREG_COUNT
	.align		4
        /*008c*/ 	.byte	0x03, 0x1b
        /*008e*/ 	.short	0x00ff


	//----- nvinfo : EIATTR_MERCURY_ISA_VERSION
	.align		4
        /*0090*/ 	.byte	0x03, 0x5f
        /*0092*/ 	.short	0x0101


	//----- nvinfo : EIATTR_VRC_CTA_INIT_COUNT
	.align		4
        /*0094*/ 	.byte	0x02, 0x4a
	.zero		1
	.zero		1


	//----- nvinfo : EIATTR_EXIT_INSTR_OFFSETS
	.align		4
        /*0098*/ 	.byte	0x04, 0x1c
        /*009a*/ 	.short	(.L_167 - .L_166)


	//   ....[0]....
.L_166:
        /*009c*/ 	.word	0x00000050


	//   ....[1]....
        /*00a0*/ 	.word	0x000003c0


	//----- nvinfo : EIATTR_CRS_STACK_SIZE
	.align		4
.L_167:
        /*00a4*/ 	.byte	0x04, 0x1e
        /*00a6*/ 	.short	(.L_169 - .L_168)
.L_168:
        /*00a8*/ 	.word	0x00000000


	//----- nvinfo : EIATTR_CBANK_PARAM_SIZE
	.align		4
.L_169:
        /*00ac*/ 	.byte	0x03, 0x19
        /*00ae*/ 	.short	0x0030


	//----- nvinfo : EIATTR_PARAM_CBANK
	.align		4
        /*00b0*/ 	.byte	0x04, 0x0a
        /*00b2*/ 	.short	(.L_171 - .L_170)
	.align		4
.L_170:
        /*00b4*/ 	.word	index@(.nv.constant0._ZN17fastertransformer17QKTransposeRepeatI7__half2EEvPT_S3_PKS2_S5_iiii)
        /*00b8*/ 	.short	0x0380
        /*00ba*/ 	.short	0x0030


	//----- nvinfo : EIATTR_SW_WAR
	.align		4
.L_171:
        /*00bc*/ 	.byte	0x04, 0x36
        /*00be*/ 	.short	(.L_173 - .L_172)
.L_172:
        /*00c0*/ 	.word	0x00000008
.L_173:


//--------------------- .nv.info._ZN17fastertransformer24addQKBiasTransposeRepeatI7__half2EEvPT_S3_PKS2_S5_S5_S5_iiii --------------------------
	.section	.nv.info._ZN17fastertransformer24addQKBiasTransposeRepeatI7__half2EEvPT_S3_PKS2_S5_S5_S5_iiii,"",@"SHT_CUDA_INFO"
	.sectionflags	@""
	.align	4


	//----- nvinfo : EIATTR_CUDA_API_VERSION
	.align		4
        /*0000*/ 	.byte	0x04, 0x37
        /*0002*/ 	.short	(.L_175 - .L_174)
.L_174:
        /*0004*/ 	.word	0x00000082


	//----- nvinfo : EIATTR_KPARAM_INFO
	.align		4
.L_175:
        /*0008*/ 	.byte	0x04, 0x17
        /*000a*/ 	.short	(.L_177 - .L_176)
.L_176:
        /*000c*/ 	.word	0x00000000
        /*0010*/ 	.short	0x0009
        /*0012*/ 	.short	0x003c
        /*0014*/ 	.byte	0x00, 0xf0, 0x11, 0x00


	//----- nvinfo : EIATTR_KPARAM_INFO
	.align		4
.L_177:
        /*0018*/ 	.byte	0x04, 0x17
        /*001a*/ 	.short	(.L_179 - .L_178)
.L_178:
        /*001c*/ 	.word	0x00000000
        /*0020*/ 	.short	0x0008
        /*0022*/ 	.short	0x0038
        /*0024*/ 	.byte	0x00, 0xf0, 0x11, 0x00


	//----- nvinfo : EIATTR_KPARAM_INFO
	.align		4
.L_179:
        /*0028*/ 	.byte	0x04, 0x17
        /*002a*/ 	.short	(.L_181 - .L_180)
.L_180:
        /*002c*/ 	.word	0x00000000
        /*0030*/ 	.short	0x0007
        /*0032*/ 	.short	0x0034
        /*0034*/ 	.byte	0x00, 0xf0, 0x11, 0x00


	//----- nvinfo : EIATTR_KPARAM_INFO
	.align		4
.L_181:
        /*0038*/ 	.byte	0x04, 0x17
        /*003a*/ 	.short	(.L_183 - .L_182)
.L_182:
        /*003c*/ 	.word	0x00000000
        /*0040*/ 	.short	0x0006
        /*0042*/ 	.short	0x0030
        /*0044*/ 	.byte	0x00, 0xf0, 0x11, 0x00


	//----- nvinfo : EIATTR_KPARAM_INFO
	.align		4
.L_183:
        /*0048*/ 	.byte	0x04, 0x17
        /*004a*/ 	.short	(.L_185 - .L_184)
.L_184:
        /*004c*/ 	.word	0x00000000
        /*0050*/ 	.short	0x0005
        /*0052*/ 	.short	0x0028
        /*0054*/ 	.byte	0x00, 0xf5, 0x21, 0x00


	//----- nvinfo : EIATTR_KPARAM_INFO
	.align		4
.L_185:
        /*0058*/ 	.byte	0x04, 0x17
        /*005a*/ 	.short	(.L_187 - .L_186)
.L_186:
        /*005c*/ 	.word	0x00000000
        /*0060*/ 	.short	0x0004
        /*0062*/ 	.short	0x0020
        /*0064*/ 	.byte	0x00, 0xf5, 0x21, 0x00


	//----- nvinfo : EIATTR_KPARAM_INFO
	.align		4
.L_187:
        /*0068*/ 	.byte	0x04, 0x17
        /*006a*/ 	.short	(.L_189 - .L_188)
.L_188:
        /*006c*/ 	.word	0x00000000
        /*0070*/ 	.short	0x0003
        /*0072*/ 	.short	0x0018
        /*0074*/ 	.byte	0x00, 0xf5, 0x21, 0x00


	//----- nvinfo : EIATTR_KPARAM_INFO
	.align		4
.L_189:
        /*0078*/ 	.byte	0x04, 0x17
        /*007a*/ 	.short	(.L_191 - .L_190)
.L_190:
        /*007c*/ 	.word	0x00000000
        /*0080*/ 	.short	0x0002
        /*0082*/ 	.short	0x0010
        /*0084*/ 	.byte	0x00, 0xf5, 0x21, 0x00


	//----- nvinfo : EIATTR_KPARAM_INFO
	.align		4
.L_191:
        /*0088*/ 	.byte	0x04, 0x17
        /*008a*/ 	.short	(.L_193 - .L_192)
.L_192:
        /*008c*/ 	.word	0x00000000
        /*0090*/ 	.short	0x0001
        /*0092*/ 	.short	0x0008
        /*0094*/ 	.byte	0x00, 0xf5, 0x21, 0x00


	//----- nvinfo : EIATTR_KPARAM_INFO
	.align		4
.L_193:
        /*0098*/ 	.byte	0x04, 0x17
        /*009a*/ 	.short	(.L_195 - .L_194)
.L_194:
        /*009c*/ 	.word	0x00000000
        /*00a0*/ 	.short	0x0000
        /*00a2*/ 	.short	0x0000
        /*00a4*/ 	.byte	0x00, 0xf5, 0x21, 0x00


	//----- nvinfo : EIATTR_SPARSE_MMA_MASK
	.align		4
.L_195:
        /*00a8*/ 	.byte	0x03, 0x50
        /*00aa*/ 	.short	0x0000


	//----- nvinfo : EIATTR_MAXREG_COUNT
	.align		4
        /*00ac*/ 	.byte	0x03, 0x1b
        /*00ae*/ 	.short	0x00ff


	//----- nvinfo : EIATTR_MERCURY_ISA_VERSION
	.align		4
        /*00b0*/ 	.byte	0x03, 0x5f
        /*00b2*/ 	.short	0x0101


	//----- nvinfo : EIATTR_VRC_CTA_INIT_COUNT
	.align		4
        /*00b4*/ 	.byte	0x02, 0x4a
	.zero		1
	.zero		1


	//----- nvinfo : EIATTR_EXIT_INSTR_OFFSETS
	.align		4
        /*00b8*/ 	.byte	0x04, 0x1c
        /*00ba*/ 	.short	(.L_197 - .L_196)


	//   ....[0]....
.L_196:
        /*00bc*/ 	.word	0x00000050


	//   ....[1]....
        /*00c0*/ 	.word	0x00000440


	//----- nvinfo : EIATTR_CRS_STACK_SIZE
	.align		4
.L_197:
        /*00c4*/ 	.byte	0x04, 0x1e
        /*00c6*/ 	.short	(.L_199 - .L_198)
.L_198:
        /*00c8*/ 	.word	0x00000000


	//----- nvinfo : EIATTR_CBANK_PARAM_SIZE
	.align		4
.L_199:
        /*00cc*/ 	.byte	0x03, 0x19
        /*00ce*/ 	.short	0x0040


	//----- nvinfo : EIATTR_PARAM_CBANK
	.align		4
        /*00d0*/ 	.byte	0x04, 0x0a
        /*00d2*/ 	.short	(.L_201 - .L_200)
	.align		4
.L_200:
        /*00d4*/ 	.word	index@(.nv.constant0._ZN17fastertransformer24addQKBiasTransposeRepeatI7__half2EEvPT_S3_PKS2_S5_S5_S5_iiii)
        /*00d8*/ 	.short	0x0380
        /*00da*/ 	.short	0x0040


	//----- nvinfo : EIATTR_SW_WAR
	.align		4
.L_201:
        /*00dc*/ 	.byte	0x04, 0x36
        /*00de*/ 	.short	(.L_203 - .L_202)
.L_202:
        /*00e0*/ 	.word	0x00000008
.L_203:


//--------------------- .nv.info._ZN17fastertransformer17QKTransposeRepeatIfEEvPT_S2_PKS1_S4_iiii --------------------------
	.section	.nv.info._ZN17fastertransformer17QKTransposeRepeatIfEEvPT_S2_PKS1_S4_iiii,"",@"SHT_CUDA_INFO"
	.sectionflags	@""
	.align	4


	//----- nvinfo : EIATTR_CUDA_API_VERSION
	.align		4
        /*0000*/ 	.byte	0x04, 0x37
        /*0002*/ 	.short	(.L_205 - .L_204)
.L_204:
        /*0004*/ 	.word	0x00000082


	//----- nvinfo : EIATTR_KPARAM_INFO
	.align		4
.L_205:
        /*0008*/ 	.byte	0x04, 0x17
        /*000a*/ 	.short	(.L_207 - .L_206)
.L_206:
        /*000c*/ 	.word	0x00000000
        /*0010*/ 	.short	0x0007
        /*0012*/ 	.short	0x002c
        /*0014*/ 	.byte	0x00, 0xf0, 0x11, 0x00


	//----- nvinfo : EIATTR_KPARAM_INFO
	.align		4
.L_207:
        /*0018*/ 	.byte	0x04, 0x17
        /*001a*/ 	.short	(.L_209 - .L_208)
.L_208:
        /*001c*/ 	.word	0x00000000
        /*0020*/ 	.short	0x0006
        /*0022*/ 	.short	0x0028
        /*0024*/ 	.byte	0x00, 0xf0, 0x11, 0x00


	//----- nvinfo : EIATTR_KPARAM_INFO
	.align		4
.L_209:
        /*0028*/ 	.byte	0x04, 0x17
        /*002a*/ 	.short	(.L_211 - .L_210)
.L_210:
        /*002c*/ 	.word	0x00000000
        /*0030*/ 	.short	0x0005
        /*0032*/ 	.short	0x0024
        /*0034*/ 	.byte	0x00, 0xf0, 0x11, 0x00


	//----- nvinfo : EIATTR_KPARAM_INFO
	.align		4
.L_211:
        /*0038*/ 	.byte	0x04, 0x17
        /*003a*/ 	.short	(.L_213 - .L_212)
.L_212:
        /*003c*/ 	.word	0x00000000
        /*0040*/ 	.short	0x0004
        /*0042*/ 	.short	0x0020
        /*0044*/ 	.byte	0x00, 0xf0, 0x11, 0x00


	//----- nvinfo : EIATTR_KPARAM_INFO
	.align		4
.L_213:
        /*0048*/ 	.byte	0x04, 0x17
        /*004a*/ 	.short	(.L_215 - .L_214)
.L_214:
        /*004c*/ 	.word	0x00000000
        /*0050*/ 	.short	0x0003
        /*0052*/ 	.short	0x0018
        /*0054*/ 	.byte	0x00, 0xf5, 0x21, 0x00


	//----- nvinfo : EIATTR_KPARAM_INFO
	.align		4
.L_215:
        /*0058*/ 	.byte	0x04, 0x17
        /*005a*/ 	.short	(.L_217 - .L_216)
.L_216:
        /*005c*/ 	.word	0x00000000
        /*0060*/ 	.short	0x0002
        /*0062*/ 	.short	0x0010
        /*0064*/ 	.byte	0x00, 0xf5, 0x21, 0x00


	//----- nvinfo : EIATTR_KPARAM_INFO
	.align		4
.L_217:
        /*0068*/ 	.byte	0x04, 0x17
        /*006a*/ 	.short	(.L_219 - .L_218)
.L_218:
        /*006c*/ 	.word	0x00000000
        /*0070*/ 	.short	0x0001
        /*0072*/ 	.short	0x0008
        /*0074*/ 	.byte	0x00, 0xf5, 0x21, 0x00


	//----- nvinfo : EIATTR_KPARAM_INFO
	.align		4
.L_219:
        /*0078*/ 	.byte	0x04, 0x17
        /*007a*/ 	.short	(.L_221 - .L_220)
.L_220:
        /*007c*/ 	.word	0x00000000
        /*0080*/ 	.short	0x0000
        /*0082*/ 	.short	0x0000
        /*0084*/ 	.byte	0x00, 0xf5, 0x21, 0x00


	//----- nvinfo : EIATTR_SPARSE_MMA_MASK
	.align		4
.L_221:
        /*0088*/ 	.byte	0x03, 0x50
        /*008a*/ 	.short	0x0000


	//----- nvinfo : EIATTR_MAXREG_COUNT
	.align		4
        /*008c*/ 	.byte	0x03, 0x1b
        /*008e*/ 	.short	0x00ff


	//----- nvinfo : EIATTR_MERCURY_ISA_VERSION
	.align		4
        /*0090*/ 	.byte	0x03, 0x5f
        /*0092*/ 	.short	0x0101


	//----- nvinfo : EIATTR_VRC_CTA_INIT_COUNT
	.align		4
        /*0094*/ 	.byte	0x02, 0x4a
	.zero		1
	.zero		1


	//----- nvinfo : EIATTR_EXIT_INSTR_OFFSETS
	.align		4
        /*0098*/ 	.byte	0x04, 0x1c
        /*009a*/ 	.short	(.L_223 - .L_222)


	//   ....[0]....
.L_222:
        /*009c*/ 	.word	0x00000050


	//   ....[1]....
        /*00a0*/ 	.word	0x000003c0


	//----- nvinfo : EIATTR_CRS_STACK_SIZE
	.align		4
.L_223:
        /*00a4*/ 	.byte	0x04, 0x1e
        /*00a6*/ 	.short	(.L_225 - .L_224)
.L_224:
        /*00a8*/ 	.word	0x00000000


	//----- nvinfo : EIATTR_CBANK_PARAM_SIZE
	.align		4
.L_225:
        /*00ac*/ 	.byte	0x03, 0x19
        /*00ae*/ 	.short	0x0030


	//----- nvinfo : EIATTR_PARAM_CBANK
	.align		4
        /*00b0*/ 	.byte	0x04, 0x0a
        /*00b2*/ 	.short	(.L_227 - .L_226)
	.align		4
.L_226:
        /*00b4*/ 	.word	index@(.nv.constant0._ZN17fastertransformer17QKTransposeRepeatIfEEvPT_S2_PKS1_S4_iiii)
        /*00b8*/ 	.short	0x0380
        /*00ba*/ 	.short	0x0030


	//----- nvinfo : EIATTR_SW_WAR
	.align		4
.L_227:
        /*00bc*/ 	.byte	0x04, 0x36
        /*00be*/ 	.short	(.L_229 - .L_228)
.L_228:
        /*00c0*/ 	.word	0x00000008
.L_229:


//--------------------- .nv.info._ZN17fastertransformer24addQKBiasTransposeRepeatIfEEvPT_S2_PKS1_S4_S4_S4_iiii --------------------------
	.section	.nv.info._ZN17fastertransformer24addQKBiasTransposeRepeatIfEEvPT_S2_PKS1_S4_S4_S4_iiii,"",@"SHT_CUDA_INFO"
	.sectionflags	@""
	.align	4


	//----- nvinfo : EIATTR_CUDA_API_VERSION
	.align		4
        /*0000*/ 	.byte	0x04, 0x37
        /*0002*/ 	.short	(.L_231 - .L_230)
.L_230:
        /*0004*/ 	.word	0x00000082


	//----- nvinfo : EIATTR_KPARAM_INFO
	.align		4
.L_231:
        /*0008*/ 	.byte	0x04, 0x17
        /*000a*/ 	.short	(.L_233 - .L_232)
.L_232:
        /*000c*/ 	.word	0x00000000
        /*0010*/ 	.short	0x0009
        /*0012*/ 	.short	0x003c
        /*0014*/ 	.byte	0x00, 0xf0, 0x11, 0x00


	//----- nvinfo : EIATTR_KPARAM_INFO
	.align		4
.L_233:
        /*0018*/ 	.byte	0x04, 0x17
        /*001a*/ 	.short	(.L_235 - .L_234)
.L_234:
        /*001c*/ 	.word	0x00000000
        /*0020*/ 	.short	0x0008
        /*0022*/ 	.short	0x0038
        /*0024*/ 	.byte	0x00, 0xf0, 0x11, 0x00


	//----- nvinfo : EIATTR_KPARAM_INFO
	.align		4
.L_235:
        /*0028*/ 	.byte	0x04, 0x17
        /*002a*/ 	.short	(.L_237 - .L_236)
.L_236:
        /*002c*/ 	.word	0x00000000
        /*0030*/ 	.short	0x0007
        /*0032*/ 	.short	0x0034
        /*0034*/ 	.byte	0x00, 0xf0, 0x11, 0x00


	//----- nvinfo : EIATTR_KPARAM_INFO
	.align		4
.L_237:
        /*0038*/ 	.byte	0x04, 0x17
        /*003a*/ 	.short	(.L_239 - .L_238)
.L_238:
        /*003c*/ 	.word	0x00000000
        /*0040*/ 	.short	0x0006
        /*0042*/ 	.short	0x0030
        /*0044*/ 	.byte	0x00, 0xf0, 0x11, 0x00


	//----- nvinfo : EIATTR_KPARAM_INFO
	.align		4
.L_239:
        /*0048*/ 	.byte	0x04, 0x17
        /*004a*/ 	.short	(.L_241 - .L_240)
.L_240:
        /*004c*/ 	.word	0x00000000
        /*0050*/ 	.short	0x0005
        /*0052*/ 	.short	0x0028
        /*0054*/ 	.byte	0x00, 0xf5, 0x21, 0x00


	//----- nvinfo : EIATTR_KPARAM_INFO
	.align		4
.L_241:
        /*0058*/ 	.byte	0x04, 0x17
        /*005a*/ 	.short	(.L_243 - .L_242)
.L_242:
        /*005c*/ 	.word	0x00000000
        /*0060*/ 	.short	0x0004
        /*0062*/ 	.short	0x0020
        /*0064*/ 	.byte	0x00, 0xf5, 0x21, 0x00


	//----- nvinfo : EIATTR_KPARAM_INFO
	.align		4
.L_243:
        /*0068*/ 	.byte	0x04, 0x17
        /*006a*/ 	.short	(.L_245 - .L_244)
.L_244:
        /*006c*/ 	.word	0x00000000
        /*0070*/ 	.short	0x0003
        /*0072*/ 	.short	0x0018
        /*0074*/ 	.byte	0x00, 0xf5, 0x21, 0x00


	//----- nvinfo : EIATTR_KPARAM_INFO
	.align		4
.L_245:
        /*0078*/ 	.byte	0x04, 0x17
        /*007a*/ 	.short	(.L_247 - .L_246)
.L_246:
        /*007c*/ 	.word	0x00000000
        /*0080*/ 	.short	0x0002
        /*0082*/ 	.short	0x0010
        /*0084*/ 	.byte	0x00, 0xf5, 0x21, 0x00


	//----- nvinfo : EIATTR_KPARAM_INFO
	.align		4
.L_247:
        /*0088*/ 	.byte	0x04, 0x17
        /*008a*/ 	.short	(.L_249 - .L_248)
.L_248:
        /*008c*/ 	.word	0x00000000
        /*0090*/ 	.short	0x0001
        /*0092*/ 	.short	0x0008
        /*0094*/ 	.byte	0x00, 0xf5, 0x21, 0x00


	//----- nvinfo : EIATTR_KPARAM_INFO
	.align		4
.L_249:
        /*0098*/ 	.byte	0x04, 0x17
        /*009a*/ 	.short	(.L_251 - .L_250)
.L_250:
        /*009c*/ 	.word	0x00000000
        /*00a0*/ 	.short	0x0000
        /*00a2*/ 	.short	0x0000
        /*00a4*/ 	.byte	0x00, 0xf5, 0x21, 0x00


	//----- nvinfo : EIATTR_SPARSE_MMA_MASK
	.align		4
.L_251:
        /*00a8*/ 	.byte	0x03, 0x50
        /*00aa*/ 	.short	0x0000


	//----- nvinfo : EIATTR_MAXREG_COUNT
	.align		4
        /*00ac*/ 	.byte	0x03, 0x1b
        /*00ae*/ 	.short	0x00ff


	//----- nvinfo : EIATTR_MERCURY_ISA_VERSION
	.align		4
        /*00b0*/ 	.byte	0x03, 0x5f
        /*00b2*/ 	.short	0x0101


	//----- nvinfo : EIATTR_VRC_CTA_INIT_COUNT
	.align		4
        /*00b4*/ 	.byte	0x02, 0x4a
	.zero		1
	.zero		1


	//----- nvinfo : EIATTR_EXIT_INSTR_OFFSETS
	.align		4
        /*00b8*/ 	.byte	0x04, 0x1c
        /*00ba*/ 	.short	(.L_253 - .L_252)


	//   ....[0]....
.L_252:
        /*00bc*/ 	.word	0x00000050


	//   ....[1]....
        /*00c0*/ 	.word	0x00000440


	//----- nvinfo : EIATTR_CRS_STACK_SIZE
	.align		4
.L_253:
        /*00c4*/ 	.byte	0x04, 0x1e
        /*00c6*/ 	.short	(.L_255 - .L_254)
.L_254:
        /*00c8*/ 	.word	0x00000000


	//----- nvinfo : EIATTR_CBANK_PARAM_SIZE
	.align		4
.L_255:
        /*00cc*/ 	.byte	0x03, 0x19
        /*00ce*/ 	.short	0x0040


	//----- nvinfo : EIATTR_PARAM_CBANK
	.align		4
        /*00d0*/ 	.byte	0x04, 0x0a
        /*00d2*/ 	.short	(.L_257 - .L_256)
	.align		4
.L_256:
        /*00d4*/ 	.word	index@(.nv.constant0._ZN17fastertransformer24addQKBiasTransposeRepeatIfEEvPT_S2_PKS1_S4_S4_S4_iiii)
        /*00d8*/ 	.short	0x0380
        /*00da*/ 	.short	0x0040


	//----- nvinfo : EIATTR_SW_WAR
	.align		4
.L_257:
        /*00dc*/ 	.byte	0x04, 0x36
        /*00de*/ 	.short	(.L_259 - .L_258)
.L_258:
        /*00e0*/ 	.word	0x00000008
.L_259:


//--------------------- .nv.info._ZN17fastertransformer29disentangled_attention_kernelIaLi64ELi4EEEvPT_S2_PKS1_S4_iii --------------------------
	.section	.nv.info._ZN17fastertransformer29disentangled_attention_kernelIaLi64ELi4EEEvPT_S2_PKS1_S4_iii,"",@"SHT_CUDA_INFO"
	.sectionflags	@""
	.align	4


	//----- nvinfo : EIATTR_CUDA_API_VERSION
	.align		4
        /*0000*/ 	.byte	0x04, 0x37
        /*0002*/ 	.short	(.L_261 - .L_260)
.L_260:
        /*0004*/ 	.word	0x00000082


	//----- nvinfo : EIATTR_KPARAM_INFO
	.align		4
.L_261:
        /*0008*/ 	.byte	0x04, 0x17
        /*000a*/ 	.short	(.L_263 - .L_262)
.L_262:
        /*000c*/ 	.word	0x00000000
        /*0010*/ 	.short	0x0006
        /*0012*/ 	.short	0x0028
        /*0014*/ 	.byte	0x00, 0xf0, 0x11, 0x00


	//----- nvinfo : EIATTR_KPARAM_INFO
	.align		4
.L_263:
        /*0018*/ 	.byte	0x04, 0x17
        /*001a*/ 	.short	(.L_265 - .L_264)
.L_264:
        /*001c*/ 	.word	0x00000000
        /*0020*/ 	.short	0x0005
        /*0022*/ 	.short	0x0024
        /*0024*/ 	.byte	0x00, 0xf0, 0x11, 0x00


	//----- nvinfo : EIATTR_KPARAM_INFO
	.align		4
.L_265:
        /*0028*/ 	.byte	0x04, 0x17
        /*002a*/ 	.short	(.L_267 - .L_266)
.L_266:
        /*002c*/ 	.word	0x00000000
        /*0030*/ 	.short	0x0004
        /*0032*/ 	.short	0x0020
        /*0034*/ 	.byte	0x00, 0xf0, 0x11, 0x00


	//----- nvinfo : EIATTR_KPARAM_INFO
	.align		4
.L_267:
        /*0038*/ 	.byte	0x04, 0x17
        /*003a*/ 	.short	(.L_269 - .L_268)
.L_268:
        /*003c*/ 	.word	0x00000000
        /*0040*/ 	.short	0x0003
        /*0042*/ 	.short	0x0018
        /*0044*/ 	.byte	0x00, 0xf5, 0x21, 0x00


	//----- nvinfo : EIATTR_KPARAM_INFO
	.align		4
.L_269:
        /*0048*/ 	.byte	0x04, 0x17
        /*004a*/ 	.short	(.L_271 - .L_270)
.L_270:
        /*004c*/ 	.word	0x00000000
        /*0050*/ 	.short	0x0002
        /*0052*/ 	.short	0x0010
        /*0054*/ 	.byte	0x00, 0xf5, 0x21, 0x00


	//----- nvinfo : EIATTR_KPARAM_INFO
	.align		4
.L_271:
        /*0058*/ 	.byte	0x04, 0x17
        /*005a*/ 	.short	(.L_273 - .L_272)
.L_272:
        /*005c*/ 	.word	0x00000000
        /*0060*/ 	.short	0x0001
        /*0062*/ 	.short	0x0008
        /*0064*/ 	.byte	0x00, 0xf5, 0x21, 0x00


	//----- nvinfo : EIATTR_KPARAM_INFO
	.align		4
.L_273:
        /*0068*/ 	.byte	0x04, 0x17
        /*006a*/ 	.short	(.L_275 - .L_274)
.L_274:
        /*006c*/ 	.word	0x00000000
        /*0070*/ 	.short	0x0000
        /*0072*/ 	.short	0x0000
        /*0074*/ 	.byte	0x00, 0xf5, 0x21, 0x00


	//----- nvinfo : EIATTR_SPARSE_MMA_MASK
	.align		4
.L_275:
        /*0078*/ 	.byte	0x03, 0x50
        /*007a*/ 	.short	0x0000


	//----- nvinfo : EIATTR_MAXREG_COUNT
	.align		4
        /*007c*/ 	.byte	0x03, 0x1b
        /*007e*/ 	.short	0x00ff


	//----- nvinfo : EIATTR_NUM_BARRIERS
	.align		4
        /*0080*/ 	.byte	0x02, 0x4c
        /*0082*/ 	.byte	0x01
	.zero		1


	//----- nvinfo : EIATTR_EXTERNS
	.align		4
        /*0084*/ 	.byte	0x04, 0x0f
        /*0086*/ 	.short	(.L_277 - .L_276)


	//   ....[0]....
	.align		4
.L_276:
        /*0088*/ 	.word	index@(__assertfail)


	//----- nvinfo : EIATTR_MERCURY_ISA_VERSION
	.align		4
.L_277:
        /*008c*/ 	.byte	0x03, 0x5f
        /*008e*/ 	.short	0x0101


	//----- nvinfo : EIATTR_VRC_CTA_INIT_COUNT
	.align		4
        /*0090*/ 	.byte	0x02, 0x4a
	.zero		1
	.zero		1


	//----- nvinfo : EIATTR_SYSCALL_OFFSETS
	.align		4
        /*0094*/ 	.byte	0x04, 0x46
        /*0096*/ 	.short	(.L_279 - .L_278)


	//   ....[0]....
.L_278:
        /*0098*/ 	.word	0x00000190


	//----- nvinfo : EIATTR_EXIT_INSTR_OFFSETS
	.align		4
.L_279:
        /*009c*/ 	.byte	0x04, 0x1c
        /*009e*/ 	.short	(.L_281 - .L_280)


	//   ....[0]....
.L_280:
        /*00a0*/ 	.word	0x00002100


	//   ....[1]....
        /*00a4*/ 	.word	0x000023d0


	//   ....[2]....
        /*00a8*/ 	.word	0x00002650


	//   ....[3]....
        /*00ac*/ 	.word	0x000028d0


	//   ....[4]....
        /*00b0*/ 	.word	0x00002b50


	//   ....[5]....
        /*00b4*/ 	.word	0x00002dd0


	//   ....[6]....
        /*00b8*/ 	.word	0x00003050


	//   ....[7]....
        /*00bc*/ 	.word	0x000032d0


	//   ....[8]....
        /*00c0*/ 	.word	0x00003550


	//   ....[9]....
        /*00c4*/ 	.word	0x000037d0


	//   ....[10]....
        /*00c8*/ 	.word	0x00003a50


	//   ....[11]....
        /*00cc*/ 	.word	0x00003cd0


	//   ....[12]....
        /*00d0*/ 	.word	0x00003f50


	//   ....[13]....
        /*00d4*/ 	.word	0x000041d0


	//   ....[14]....
        /*00d8*/ 	.word	0x00004450


	//   ....[15]....
        /*00dc*/ 	.word	0x000046d0


	//   ....[16]....
        /*00e0*/ 	.word	0x00004930


	//----- nvinfo : EIATTR_CRS_STACK_SIZE
	.align		4
.L_281:
        /*00e4*/ 	.byte	0x04, 0x1e
        /*00e6*/ 	.short	(.L_283 - .L_282)
.L_282:
        /*00e8*/ 	.word	0x00000000


	//----- nvinfo : EIATTR_CBANK_PARAM_SIZE
	.align		4
.L_283:
        /*00ec*/ 	.byte	0x03, 0x19
        /*00ee*/ 	.short	0x002c


	//----- nvinfo : EIATTR_PARAM_CBANK
	.align		4
        /*00f0*/ 	.byte	0x04, 0x0a
        /*00f2*/ 	.short	(.L_285 - .L_284)
	.align		4
.L_284:
        /*00f4*/ 	.word	index@(.nv.constant0._ZN17fastertransformer29disentangled_attention_kernelIaLi64ELi4EEEvPT_S2_PKS1_S4_iii)
        /*00f8*/ 	.short	0x0380
        /*00fa*/ 	.short	0x002c


	//----- nvinfo : EIATTR_SW_WAR
	.align		4
.L_285:
        /*00fc*/ 	.byte	0x04, 0x36
        /*00fe*/ 	.short	(.L_287 - .L_286)
.L_286:
        /*0100*/ 	.word	0x00000008
.L_287:


//--------------------- .nv.info._ZN17fastertransformer29disentangled_attention_kernelIaLi32ELi8EEEvPT_S2_PKS1_S4_iii --------------------------
	.section	.nv.info._ZN17fastertransformer29disentangled_attention_kernelIaLi32ELi8EEEvPT_S2_PKS1_S4_iii,"",@"SHT_CUDA_INFO"
	.sectionflags	@""
	.align	4


	//----- nvinfo : EIATTR_CUDA_API_VERSION
	.align		4
        /*0000*/ 	.byte	0x04, 0x37
        /*0002*/ 	.short	(.L_289 - .L_288)
.L_288:
        /*0004*/ 	.word	0x00000082


	//----- nvinfo : EIATTR_KPARAM_INFO
	.align		4
.L_289:
        /*0008*/ 	.byte	0x04, 0x17
        /*000a*/ 	.short	(.L_291 - .L_290)
.L_290:
        /*000c*/ 	.word	0x00000000
        /*0010*/ 	.short	0x0006
        /*0012*/ 	.short	0x0028
        /*0014*/ 	.byte	0x00, 0xf0, 0x11, 0x00


	//----- nvinfo : EIATTR_KPARAM_INFO
	.align		4
.L_291:
        /*0018*/ 	.byte	0x04, 0x17
        /*001a*/ 	.short	(.L_293 - .L_292)
.L_292:
        /*001c*/ 	.word	0x00000000
        /*0020*/ 	.short	0x0005
        /*0022*/ 	.short	0x0024
        /*0024*/ 	.byte	0x00, 0xf0, 0x11, 0x00


	//----- nvinfo : EIATTR_KPARAM_INFO
	.align		4
.L_293:
        /*0028*/ 	.byte	0x04, 0x17
        /*002a*/ 	.short	(.L_295 - .L_294)
.L_294:
        /*002c*/ 	.word	0x00000000
        /*0030*/ 	.short	0x0004
        /*0032*/ 	.short	0x0020
        /*0034*/ 	.byte	0x00, 0xf0, 0x11, 0x00


	//----- nvinfo : EIATTR_KPARAM_INFO
	.align		4
.L_295:
        /*0038*/ 	.byte	0x04, 0x17
        /*003a*/ 	.short	(.L_297 - .L_296)
.L_296:
        /*003c*/ 	.word	0x00000000
        /*0040*/ 	.short	0x0003
        /*0042*/ 	.short	0x0018
        /*0044*/ 	.byte	0x00, 0xf5, 0x21, 0x00


	//----- nvinfo : EIATTR_KPARAM_INFO
	.align		4
.L_297:
        /*0048*/ 	.byte	0x04, 0x17
        /*004a*/ 	.short	(.L_299 - .L_298)
.L_298:
        /*004c*/ 	.word	0x00000000
        /*0050*/ 	.short	0x0002
        /*0052*/ 	.short	0x0010
        /*0054*/ 	.byte	0x00, 0xf5, 0x21, 0x00


	//----- nvinfo : EIATTR_KPARAM_INFO
	.align		4
.L_299:
        /*0058*/ 	.byte	0x04, 0x17
        /*005a*/ 	.short	(.L_301 - .L_300)
.L_300:
        /*005c*/ 	.word	0x00000000
        /*0060*/ 	.short	0x0001
        /*0062*/ 	.short	0x0008
        /*0064*/ 	.byte	0x00, 0xf5, 0x21, 0x00


	//----- nvinfo : EIATTR_KPARAM_INFO
	.align		4
.L_301:
        /*0068*/ 	.byte	0x04, 0x17
        /*006a*/ 	.short	(.L_303 - .L_302)
.L_302:
        /*006c*/ 	.word	0x00000000
        /*0070*/ 	.short	0x0000
        /*0072*/ 	.short	0x0000
        /*0074*/ 	.byte	0x00, 0xf5, 0x21, 0x00


	//----- nvinfo : EIATTR_SPARSE_MMA_MASK
	.align		4
.L_303:
        /*0078*/ 	.byte	0x03, 0x50
        /*007a*/ 	.short	0x0000


	//----- nvinfo : EIATTR_MAXREG_COUNT
	.align		4
        /*007c*/ 	.byte	0x03, 0x1b
        /*007e*/ 	.short	0x00ff


	//----- nvinfo : EIATTR_NUM_BARRIERS
	.align		4
        /*0080*/ 	.byte	0x02, 0x4c
        /*0082*/ 	.byte	0x01
	.zero		1


	//----- nvinfo : EIATTR_EXTERNS
	.align		4
        /*0084*/ 	.byte	0x04, 0x0f
        /*0086*/ 	.short	(.L_305 - .L_304)


	//   ....[0]....
	.align		4
.L_304:
        /*0088*/ 	.word	index@(__assertfail)


	//----- nvinfo : EIATTR_MERCURY_ISA_VERSION
	.align		4
.L_305:
        /*008c*/ 	.byte	0x03, 0x5f
        /*008e*/ 	.short	0x0101


	//----- nvinfo : EIATTR_VRC_CTA_INIT_COUNT
	.align		4
        /*0090*/ 	.byte	0x02, 0x4a
	.zero		1
	.zero		1


	//----- nvinfo : EIATTR_SYSCALL_OFFSETS
	.align		4
        /*0094*/ 	.byte	0x04, 0x46
        /*0096*/ 	.short	(.L_307 - .L_306)


	//   ....[0]....
.L_306:
        /*0098*/ 	.word	0x00000190


	//----- nvinfo : EIATTR_EXIT_INSTR_OFFSETS
	.align		4
.L_307:
        /*009c*/ 	.byte	0x04, 0x1c
        /*009e*/ 	.short	(.L_309 - .L_308)


	//   ....[0]....
.L_308:
        /*00a0*/ 	.word	0x00000b40


	//   ....[1]....
        /*00a4*/ 	.word	0x00000e10


	//   ....[2]....
        /*00a8*/ 	.word	0x00001090


	//   ....[3]....
        /*00ac*/ 	.word	0x00001310


	//   ....[4]....
        /*00b0*/ 	.word	0x00001570


	//----- nvinfo : EIATTR_CRS_STACK_SIZE
	.align		4
.L_309:
        /*00b4*/ 	.byte	0x04, 0x1e
        /*00b6*/ 	.short	(.L_311 - .L_310)
.L_310:
        /*00b8*/ 	.word	0x00000000


	//----- nvinfo : EIATTR_CBANK_PARAM_SIZE
	.align		4
.L_311:
        /*00bc*/ 	.byte	0x03, 0x19
        /*00be*/ 	.short	0x002c


	//----- nvinfo : EIATTR_PARAM_CBANK
	.align		4
        /*00c0*/ 	.byte	0x04, 0x0a
        /*00c2*/ 	.short	(.L_313 - .L_312)
	.align		4
.L_312:
        /*00c4*/ 	.word	index@(.nv.constant0._ZN17fastertransformer29disentangled_attention_kernelIaLi32ELi8EEEvPT_S2_PKS1_S4_iii)
        /*00c8*/ 	.short	0x0380
        /*00ca*/ 	.short	0x002c


	//----- nvinfo : EIATTR_SW_WAR
	.align		4
.L_313:
        /*00cc*/ 	.byte	0x04, 0x36
        /*00ce*/ 	.short	(.L_315 - .L_314)
.L_314:
        /*00d0*/ 	.word	0x00000008
.L_315:


//--------------------- .nv.info._ZN17fastertransformer29disentangled_attention_kernelI6__halfLi64ELi4EEEvPT_S3_PKS2_S5_iii --------------------------
	.section	.nv.info._ZN17fastertransformer29disentangled_attention_kernelI6__halfLi64ELi4EEEvPT_S3_PKS2_S5_iii,"",@"SHT_CUDA_INFO"
	.sectionflags	@""
	.align	4


	//----- nvinfo : EIATTR_CUDA_API_VERSION
	.align		4
        /*0000*/ 	.byte	0x04, 0x37
        /*0002*/ 	.short	(.L_317 - .L_316)
.L_316:
        /*0004*/ 	.word	0x00000082


	//----- nvinfo : EIATTR_KPARAM_INFO
	.align		4
.L_317:
        /*0008*/ 	.byte	0x04, 0x17
        /*000a*/ 	.short	(.L_319 - .L_318)
.L_318:
        /*000c*/ 	.word	0x00000000
        /*0010*/ 	.short	0x0006
        /*0012*/ 	.short	0x0028
        /*0014*/ 	.byte	0x00, 0xf0, 0x11, 0x00


	//----- nvinfo : EIATTR_KPARAM_INFO
	.align		4
.L_319:
        /*0018*/ 	.byte	0x04, 0x17
        /*001a*/ 	.short	(.L_321 - .L_320)
.L_320:
        /*001c*/ 	.word	0x00000000
        /*0020*/ 	.short	0x0005
        /*0022*/ 	.short	0x0024
        /*0024*/ 	.byte	0x00, 0xf0, 0x11, 0x00


	//----- nvinfo : EIATTR_KPARAM_INFO
	.align		4
.L_321:
        /*0028*/ 	.byte	0x04, 0x17
        /*002a*/ 	.short	(.L_323 - .L_322)
.L_322:
        /*002c*/ 	.word	0x00000000
        /*0030*/ 	.short	0x0004
        /*0032*/ 	.short	0x0020
        /*0034*/ 	.byte	0x00, 0xf0, 0x11, 0x00


	//----- nvinfo : EIATTR_KPARAM_INFO
	.align		4
.L_323:
        /*0038*/ 	.byte	0x04, 0x17
        /*003a*/ 	.short	(.L_325 - .L_324)
.L_324:
        /*003c*/ 	.word	0x00000000
        /*0040*/ 	.short	0x0003
        /*0042*/ 	.short	0x0018
        /*0044*/ 	.byte	0x00, 0xf5, 0x21, 0x00


	//----- nvinfo : EIATTR_KPARAM_INFO
	.align		4
.L_325:
        /*0048*/ 	.byte	0x04, 0x17
        /*004a*/ 	.short	(.L_327 - .L_326)
.L_326:
        /*004c*/ 	.word	0x00000000
        /*0050*/ 	.short	0x0002
        /*0052*/ 	.short	0x0010
        /*0054*/ 	.byte	0x00, 0xf5, 0x21, 0x00


	//----- nvinfo : EIATTR_KPARAM_INFO
	.align		4
.L_327:
        /*0058*/ 	.byte	0x04, 0x17
        /*005a*/ 	.short	(.L_329 - .L_328)
.L_328:
        /*005c*/ 	.word	0x00000000
        /*0060*/ 	.short	0x0001
        /*0062*/ 	.short	0x0008
        /*0064*/ 	.byte	0x00, 0xf5, 0x21, 0x00


	//----- nvinfo : EIATTR_KPARAM_INFO
	.align		4
.L_329:
        /*0068*/ 	.byte	0x04, 0x17
        /*006a*/ 	.short	(.L_331 - .L_330)
.L_330:
        /*006c*/ 	.word	0x00000000
        /*0070*/ 	.short	0x0000
        /*0072*/ 	.short	0x0000
        /*0074*/ 	.byte	0x00, 0xf5, 0x21, 0x00


	//----- nvinfo : EIATTR_SPARSE_MMA_MASK
	.align		4
.L_331:
        /*0078*/ 	.byte	0x03, 0x50
        /*007a*/ 	.short	0x0000


	//----- nvinfo : EIATTR_MAXREG_COUNT
	.align		4
        /*007c*/ 	.byte	0x03, 0x1b
        /*007e*/ 	.short	0x00ff


	//----- nvinfo : EIATTR_NUM_BARRIERS
	.align		4
        /*0080*/ 	.byte	0x02, 0x4c
        /*0082*/ 	.byte	0x01
	.zero		1


	//----- nvinfo : EIATTR_EXTERNS
	.align		4
        /*0084*/ 	.byte	0x04, 0x0f
        /*0086*/ 	.short	(.L_333 - .L_332)


	//   ....[0]....
	.align		4
.L_332:
        /*0088*/ 	.word	index@(__assertfail)


	//----- nvinfo : EIATTR_MERCURY_ISA_VERSION
	.align		4
.L_333:
        /*008c*/ 	.byte	0x03, 0x5f
        /*008e*/ 	.short	0x0101


	//----- nvinfo : EIATTR_VRC_CTA_INIT_COUNT
	.align		4
        /*0090*/ 	.byte	0x02, 0x4a
	.zero		1
	.zero		1


	//----- nvinfo : EIATTR_SYSCALL_OFFSETS
	.align		4
        /*0094*/ 	.byte	0x04, 0x46
        /*0096*/ 	.short	(.L_335 - .L_334)


	//   ....[0]....
.L_334:
        /*0098*/ 	.word	0x00000190


	//----- nvinfo : EIATTR_EXIT_INSTR_OFFSETS
	.align		4
.L_335:
        /*009c*/ 	.byte	0x04, 0x1c
        /*009e*/ 	.short	(.L_337 - .L_336)


	//   ....[0]....
.L_336:
        /*00a0*/ 	.word	0x00002000


	//   ....[1]....
        /*00a4*/ 	.word	0x000022c0


	//   ....[2]....
        /*00a8*/ 	.word	0x00002510


	//   ....[3]....
        /*00ac*/ 	.word	0x00002760


	//   ....[4]....
        /*00b0*/ 	.word	0x000029b0


	//   ....[5]....
        /*00b4*/ 	.word	0x00002c00


	//   ....[6]....
        /*00b8*/ 	.word	0x00002e50


	//   ....[7]....
        /*00bc*/ 	.word	0x000030a0


	//   ....[8]....
        /*00c0*/ 	.word	0x000032f0


	//   ....[9]....
        /*00c4*/ 	.word	0x00003540


	//   ....[10]....
        /*00c8*/ 	.word	0x00003790


	//   ....[11]....
        /*00cc*/ 	.word	0x000039e0


	//   ....[12]....
        /*00d0*/ 	.word	0x00003c30


	//   ....[13]....
        /*00d4*/ 	.word	0x00003e80


	//   ....[14]....
        /*00d8*/ 	.word	0x000040d0


	//   ....[15]....
        /*00dc*/ 	.word	0x00004320


	//   ....[16]....
        /*00e0*/ 	.word	0x00004550


	//----- nvinfo : EIATTR_CRS_STACK_SIZE
	.align		4
.L_337:
        /*00e4*/ 	.byte	0x04, 0x1e
        /*00e6*/ 	.short	(.L_339 - .L_338)
.L_338:
        /*00e8*/ 	.word	0x00000000


	//----- nvinfo : EIATTR_CBANK_PARAM_SIZE
	.align		4
.L_339:
        /*00ec*/ 	.byte	0x03, 0x19
        /*00ee*/ 	.short	0x002c


	//----- nvinfo : EIATTR_PARAM_CBANK
	.align		4
        /*00f0*/ 	.byte	0x04, 0x0a
        /*00f2*/ 	.short	(.L_341 - .L_340)
	.align		4
.L_340:
        /*00f4*/ 	.word	index@(.nv.constant0._ZN17fastertransformer29disentangled_attention_kernelI6__halfLi64ELi4EEEvPT_S3_PKS2_S5_iii)
        /*00f8*/ 	.short	0x0380
        /*00fa*/ 	.short	0x002c


	//----- nvinfo : EIATTR_SW_WAR
	.align		4
.L_341:
        /*00fc*/ 	.byte	0x04, 0x36
        /*00fe*/ 	.short	(.L_343 - .L_342)
.L_342:
        /*0100*/ 	.word	0x00000008
.L_343:


//--------------------- .nv.info._ZN17fastertransformer29disentangled_attention_kernelI6__halfLi32ELi8EEEvPT_S3_PKS2_S5_iii --------------------------
	.section	.nv.info._ZN17fastertransformer29disentangled_attention_kernelI6__halfLi32ELi8EEEvPT_S3_PKS2_S5_iii,"",@"SHT_CUDA_INFO"
	.sectionflags	@""
	.align	4


	//----- nvinfo : EIATTR_CUDA_API_VERSION
	.align		4
        /*0000*/ 	.byte	0x04, 0x37
        /*0002*/ 	.short	(.L_345 - .L_344)
.L_344:
        /*0004*/ 	.word	0x00000082


	//----- nvinfo : EIATTR_KPARAM_INFO
	.align		4
.L_345:
        /*0008*/ 	.byte	0x04, 0x17
        /*000a*/ 	.short	(.L_347 - .L_346)
.L_346:
        /*000c*/ 	.word	0x00000000
        /*0010*/ 	.short	0x0006
        /*0012*/ 	.short	0x0028
        /*0014*/ 	.byte	0x00, 0xf0, 0x11, 0x00


	//----- nvinfo : EIATTR_KPARAM_INFO
	.align		4
.L_347:
        /*0018*/ 	.byte	0x04, 0x17
        /*001a*/ 	.short	(.L_349 - .L_348)
.L_348:
        /*001c*/ 	.word	0x00000000
        /*0020*/ 	.short	0x0005
        /*0022*/ 	.short	0x0024
        /*0024*/ 	.byte	0x00, 0xf0, 0x11, 0x00


	//----- nvinfo : EIATTR_KPARAM_INFO
	.align		4
.L_349:
        /*0028*/ 	.byte	0x04, 0x17
        /*002a*/ 	.short	(.L_351 - .L_350)
.L_350:
        /*002c*/ 	.word	0x00000000
        /*0030*/ 	.short	0x0004
        /*0032*/ 	.short	0x0020
        /*0034*/ 	.byte	0x00, 0xf0, 0x11, 0x00


	//----- nvinfo : EIATTR_KPARAM_INFO
	.align		4
.L_351:
        /*0038*/ 	.byte	0x04, 0x17
        /*003a*/ 	.short	(.L_353 - .L_352)
.L_352:
        /*003c*/ 	.word	0x00000000
        /*0040*/ 	.short	0x0003
        /*0042*/ 	.short	0x0018
        /*0044*/ 	.byte	0x00, 0xf5, 0x21, 0x00


	//----- nvinfo : EIATTR_KPARAM_INFO
	.align		4
.L_353:
        /*0048*/ 	.byte	0x04, 0x17
        /*004a*/ 	.short	(.L_355 - .L_354)
.L_354:
        /*004c*/ 	.word	0x00000000
        /*0050*/ 	.short	0x0002
        /*0052*/ 	.short	0x0010
        /*0054*/ 	.byte	0x00, 0xf5, 0x21, 0x00


	//----- nvinfo : EIATTR_KPARAM_INFO
	.align		4
.L_355:
        /*0058*/ 	.byte	0x04, 0x17
        /*005a*/ 	.short	(.L_357 - .L_356)
.L_356:
        /*005c*/ 	.word	0x00000000
        /*0060*/ 	.short	0x0001
        /*0062*/ 	.short	0x0008
        /*0064*/ 	.byte	0x00, 0xf5, 0x21, 0x00


	//----- nvinfo : EIATTR_KPARAM_INFO
	.align		4
.L_357:
        /*0068*/ 	.byte	0x04, 0x17
        /*006a*/ 	.short	(.L_359 - .L_358)
.L_358:
        /*006c*/ 	.word	0x00000000
        /*0070*/ 	.short	0x0000
        /*0072*/ 	.short	0x0000
        /*0074*/ 	.byte	0x00, 0xf5, 0x21, 0x00


	//----- nvinfo : EIATTR_SPARSE_MMA_MASK
	.align		4
.L_359:
        /*0078*/ 	.byte	0x03, 0x50
        /*007a*/ 	.short	0x0000


	//----- nvinfo : EIATTR_MAXREG_COUNT
	.align		4
        /*007c*/ 	.byte	0x03, 0x1b
        /*007e*/ 	.short	0x00ff


	//----- nvinfo : EIATTR_NUM_BARRIERS
	.align		4
        /*0080*/ 	.byte	0x02, 0x4c
        /*0082*/ 	.byte	0x01
	.zero		1


	//----- nvinfo : EIATTR_EXTERNS
	.align		4
        /*0084*/ 	.byte	0x04, 0x0f
        /*0086*/ 	.short	(.L_361 - .L_360)


	//   ....[0]....
	.align		4
.L_360:
        /*0088*/ 	.word	index@(__assertfail)


	//----- nvinfo : EIATTR_MERCURY_ISA_VERSION
	.align		4
.L_361:
        /*008c*/ 	.byte	0x03, 0x5f
        /*008e*/ 	.short	0x0101


	//----- nvinfo : EIATTR_VRC_CTA_INIT_COUNT
	.align		4
        /*0090*/ 	.byte	0x02, 0x4a
	.zero		1
	.zero		1


	//----- nvinfo : EIATTR_SYSCALL_OFFSETS
	.align		4
        /*0094*/ 	.byte	0x04, 0x46
        /*0096*/ 	.short	(.L_363 - .L_362)


	//   ....[0]....
.L_362:
        /*0098*/ 	.word	0x00000190


	//----- nvinfo : EIATTR_EXIT_INSTR_OFFSETS
	.align		4
.L_363:
        /*009c*/ 	.byte	0x04, 0x1c
        /*009e*/ 	.short	(.L_365 - .L_364)


	//   ....[0]....
.L_364:
        /*00a0*/ 	.word	0x00000b00


	//   ....[1]....
        /*00a4*/ 	.word	0x00000dc0


	//   ....[2]....
        /*00a8*/ 	.word	0x00001010


	//   ....[3]....
        /*00ac*/ 	.word	0x00001260


	//   ....[4]....
        /*00b0*/ 	.word	0x00001490


	//----- nvinfo : EIATTR_CRS_STACK_SIZE
	.align		4
.L_365:
        /*00b4*/ 	.byte	0x04, 0x1e
        /*00b6*/ 	.short	(.L_367 - .L_366)
.L_366:
        /*00b8*/ 	.word	0x00000000


	//----- nvinfo : EIATTR_CBANK_PARAM_SIZE
	.align		4
.L_367:
        /*00bc*/ 	.byte	0x03, 0x19
        /*00be*/ 	.short	0x002c


	//----- nvinfo : EIATTR_PARAM_CBANK
	.align		4
        /*00c0*/ 	.byte	0x04, 0x0a
        /*00c2*/ 	.short	(.L_369 - .L_368)
	.align		4
.L_368:
        /*00c4*/ 	.word	index@(.nv.constant0._ZN17fastertransformer29disentangled_attention_kernelI6__halfLi32ELi8EEEvPT_S3_PKS2_S5_iii)
        /*00c8*/ 	.short	0x0380
        /*00ca*/ 	.short	0x002c


	//----- nvinfo : EIATTR_SW_WAR
	.align		4
.L_369:
        /*00cc*/ 	.byte	0x04, 0x36
        /*00ce*/ 	.short	(.L_371 - .L_370)
.L_370:
        /*00d0*/ 	.word	0x00000008
.L_371:


//--------------------- .nv.info._ZN17fastertransformer29disentangled_attention_kernelIfLi64ELi4EEEvPT_S2_PKS1_S4_iii --------------------------
	.section	.nv.info._ZN17fastertransformer29disentangled_attention_kernelIfLi64ELi4EEEvPT_S2_PKS1_S4_iii,"",@"SHT_CUDA_INFO"
	.sectionflags	@""
	.align	4


	//----- nvinfo : EIATTR_CUDA_API_VERSION
	.align		4
        /*0000*/ 	.byte	0x04, 0x37
        /*0002*/ 	.short	(.L_373 - .L_372)
.L_372:
        /*0004*/ 	.word	0x00000082


	//----- nvinfo : EIATTR_KPARAM_INFO
	.align		4
.L_373:
        /*0008*/ 	.byte	0x04, 0x17
        /*000a*/ 	.short	(.L_375 - .L_374)
.L_374:
        /*000c*/ 	.word	0x00000000
        /*0010*/ 	.short	0x0006
        /*0012*/ 	.short	0x0028
        /*0014*/ 	.byte	0x00, 0xf0, 0x11, 0x00


	//----- nvinfo : EIATTR_KPARAM_INFO
	.align		4
.L_375:
        /*0018*/ 	.byte	0x04, 0x17
        /*001a*/ 	.short	(.L_377 - .L_376)
.L_376:
        /*001c*/ 	.word	0x00000000
        /*0020*/ 	.short	0x0005
        /*0022*/ 	.short	0x0024
        /*0024*/ 	.byte	0x00, 0xf0, 0x11, 0x00


	//----- nvinfo : EIATTR_KPARAM_INFO
	.align		4
.L_377:
        /*0028*/ 	.byte	0x04, 0x17
        /*002a*/ 	.short	(.L_379 - .L_378)
.L_378:
        /*002c*/ 	.word	0x00000000
        /*0030*/ 	.short	0x0004
        /*0032*/ 	.short	0x0020
        /*0034*/ 	.byte	0x00, 0xf0, 0x11, 0x00


	//----- nvinfo : EIATTR_KPARAM_INFO
	.align		4
.L_379:
        /*0038*/ 	.byte	0x04, 0x17
        /*003a*/ 	.short	(.L_381 - .L_380)
.L_380:
        /*003c*/ 	.word	0x00000000
        /*0040*/ 	.short	0x0003
        /*0042*/ 	.short	0x0018
        /*0044*/ 	.byte	0x00, 0xf5, 0x21, 0x00


	//----- nvinfo : EIATTR_KPARAM_INFO
	.align		4
.L_381:
        /*0048*/ 	.byte	0x04, 0x17
        /*004a*/ 	.short	(.L_383 - .L_382)
.L_382:
        /*004c*/ 	.word	0x00000000
        /*0050*/ 	.short	0x0002
        /*0052*/ 	.short	0x0010
        /*0054*/ 	.byte	0x00, 0xf5, 0x21, 0x00


	//----- nvinfo : EIATTR_KPARAM_INFO
	.align		4
.L_383:
        /*0058*/ 	.byte	0x04, 0x17
        /*005a*/ 	.short	(.L_385 - .L_384)
.L_384:
        /*005c*/ 	.word	0x00000000
        /*0060*/ 	.short	0x0001
        /*0062*/ 	.short	0x0008
        /*0064*/ 	.byte	0x00, 0xf5, 0x21, 0x00


	//----- nvinfo : EIATTR_KPARAM_INFO
	.align		4
.L_385:
        /*0068*/ 	.byte	0x04, 0x17
        /*006a*/ 	.short	(.L_387 - .L_386)
.L_386:
        /*006c*/ 	.word	0x00000000
        /*0070*/ 	.short	0x0000
        /*0072*/ 	.short	0x0000
        /*0074*/ 	.byte	0x00, 0xf5, 0x21, 0x00


	//----- nvinfo : EIATTR_SPARSE_MMA_MASK
	.align		4
.L_387:
        /*0078*/ 	.byte	0x03, 0x50
        /*007a*/ 	.short	0x0000


	//----- nvinfo : EIATTR_MAXREG_COUNT
	.align		4
        /*007c*/ 	.byte	0x03, 0x1b
        /*007e*/ 	.short	0x00ff


	//----- nvinfo : EIATTR_NUM_BARRIERS
	.align		4
        /*0080*/ 	.byte	0x02, 0x4c
        /*0082*/ 	.byte	0x01
	.zero		1


	//----- nvinfo : EIATTR_EXTERNS
	.align		4
        /*0084*/ 	.byte	0x04, 0x0f
        /*0086*/ 	.short	(.L_389 - .L_388)


	//   ....[0]....
	.align		4
.L_388:
        /*0088*/ 	.word	index@(__assertfail)


	//----- nvinfo : EIATTR_MERCURY_ISA_VERSION
	.align		4
.L_389:
        /*008c*/ 	.byte	0x03, 0x5f
        /*008e*/ 	.short	0x0101


	//----- nvinfo : EIATTR_VRC_CTA_INIT_COUNT
	.align		4
        /*0090*/ 	.byte	0x02, 0x4a
	.zero		1
	.zero		1


	//----- nvinfo : EIATTR_SYSCALL_OFFSETS
	.align		4
        /*0094*/ 	.byte	0x04, 0x46
        /*0096*/ 	.short	(.L_391 - .L_390)


	//   ....[0]....
.L_390:
        /*0098*/ 	.word	0x00000190


	//----- nvinfo : EIATTR_EXIT_INSTR_OFFSETS
	.align		4
.L_391:
        /*009c*/ 	.byte	0x04, 0x1c
        /*009e*/ 	.short	(.L_393 - .L_392)


	//   ....[0]....
.L_392:
        /*00a0*/ 	.word	0x00002000


	//   ....[1]....
        /*00a4*/ 	.word	0x000022b0


	//   ....[2]....
        /*00a8*/ 	.word	0x00002500


	//   ....[3]....
        /*00ac*/ 	.word	0x00002750


	//   ....[4]....
        /*00b0*/ 	.word	0x000029a0


	//   ....[5]....
        /*00b4*/ 	.word	0x00002bf0


	//   ....[6]....
        /*00b8*/ 	.word	0x00002e40


	//   ....[7]....
        /*00bc*/ 	.word	0x00003090


	//   ....[8]....
        /*00c0*/ 	.word	0x000032e0


	//   ....[9]....
        /*00c4*/ 	.word	0x00003530


	//   ....[10]....
        /*00c8*/ 	.word	0x00003780


	//   ....[11]....
        /*00cc*/ 	.word	0x000039d0


	//   ....[12]....
        /*00d0*/ 	.word	0x00003c20


	//   ....[13]....
        /*00d4*/ 	.word	0x00003e70


	//   ....[14]....
        /*00d8*/ 	.word	0x000040c0


	//   ....[15]....
        /*00dc*/ 	.word	0x00004310


	//   ....[16]....
        /*00e0*/ 	.word	0x00004540


	//----- nvinfo : EIATTR_CRS_STACK_SIZE
	.align		4
.L_393:
        /*00e4*/ 	.byte	0x04, 0x1e
        /*00e6*/ 	.short	(.L_395 - .L_394)
.L_394:
        /*00e8*/ 	.word	0x00000000


	//----- nvinfo : EIATTR_CBANK_PARAM_SIZE
	.align		4
.L_395:
        /*00ec*/ 	.byte	0x03, 0x19
        /*00ee*/ 	.short	0x002c


	//----- nvinfo : EIATTR_PARAM_CBANK
	.align		4
        /*00f0*/ 	.byte	0x04, 0x0a
        /*00f2*/ 	.short	(.L_397 - .L_396)
	.align		4
.L_396:
        /*00f4*/ 	.word	index@(.nv.constant0._ZN17fastertransformer29disentangled_attention_kernelIfLi64ELi4EEEvPT_S2_PKS1_S4_iii)
        /*00f8*/ 	.short	0x0380
        /*00fa*/ 	.short	0x002c


	//----- nvinfo : EIATTR_SW_WAR
	.align		4
.L_397:
        /*00fc*/ 	.byte	0x04, 0x36
        /*00fe*/ 	.short	(.L_399 - .L_398)
.L_398:
        /*0100*/ 	.word	0x00000008
.L_399:


//--------------------- .nv.info._ZN17fastertransformer29disentangled_attention_kernelIfLi32ELi8EEEvPT_S2_PKS1_S4_iii --------------------------
	.section	.nv.info._ZN17fastertransformer29disentangled_attention_kernelIfLi32ELi8EEEvPT_S2_PKS1_S4_iii,"",@"SHT_CUDA_INFO"
	.sectionflags	@""
	.align	4


	//----- nvinfo : EIATTR_CUDA_API_VERSION
	.align		4
        /*0000*/ 	.byte	0x04, 0x37
        /*0002*/ 	.short	(.L_401 - .L_400)
.L_400:
        /*0004*/ 	.word	0x00000082


	//----- nvinfo : EIATTR_KPARAM_INFO
	.align		4
.L_401:
        /*0008*/ 	.byte	0x04, 0x17
        /*000a*/ 	.short	(.L_403 - .L_402)
.L_402:
        /*000c*/ 	.word	0x00000000
        /*0010*/ 	.short	0x0006
        /*0012*/ 	.short	0x0028
        /*0014*/ 	.byte	0x00, 0xf0, 0x11, 0x00


	//----- nvinfo : EIATTR_KPARAM_INFO
	.align		4
.L_403:
        /*0018*/ 	.byte	0x04, 0x17
        /*001a*/ 	.short	(.L_405 - .L_404)
.L_404:
        /*001c*/ 	.word	0x00000000
        /*0020*/ 	.short	0x0005
        /*0022*/ 	.short	0x0024
        /*0024*/ 	.byte	0x00, 0xf0, 0x11, 0x00


	//----- nvinfo : EIATTR_KPARAM_INFO
	.align		4
.L_405:
        /*0028*/ 	.byte	0x04, 0x17
        /*002a*/ 	.short	(.L_407 - .L_406)
.L_406:
        /*002c*/ 	.word	0x00000000
        /*0030*/ 	.short	0x0004
        /*0032*/ 	.short	0x0020
        /*0034*/ 	.byte	0x00, 0xf0, 0x11, 0x00


	//----- nvinfo : EIATTR_KPARAM_INFO
	.align		4
.L_407:
        /*0038*/ 	.byte	0x04, 0x17
        /*003a*/ 	.short	(.L_409 - .L_408)
.L_408:
        /*003c*/ 	.word	0x00000000
        /*0040*/ 	.short	0x0003
        /*0042*/ 	.short	0x0018
        /*0044*/ 	.byte	0x00, 0xf5, 0x21, 0x00


	//----- nvinfo : EIATTR_KPARAM_INFO
	.align		4
.L_409:
        /*0048*/ 	.byte	0x04, 0x17
        /*004a*/ 	.short	(.L_411 - .L_410)
.L_410:
        /*004c*/ 	.word	0x00000000
        /*0050*/ 	.short	0x0002
        /*0052*/ 	.short	0x0010
        /*0054*/ 	.byte	0x00, 0xf5, 0x21, 0x00


	//----- nvinfo : EIATTR_KPARAM_INFO
	.align		4
.L_411:
        /*0058*/ 	.byte	0x04, 0x17
        /*005a*/ 	.short	(.L_413 - .L_412)
.L_412:
        /*005c*/ 	.word	0x00000000
        /*0060*/ 	.short	0x0001
        /*0062*/ 	.short	0x0008
        /*0064*/ 	.byte	0x00, 0xf5, 0x21, 0x00


	//----- nvinfo : EIATTR_KPARAM_INFO
	.align		4
.L_413:
        /*0068*/ 	.byte	0x04, 0x17
        /*006a*/ 	.short	(.L_415 - .L_414)
.L_414:
        /*006c*/ 	.word	0x00000000
        /*0070*/ 	.short	0x0000
        /*0072*/ 	.short	0x0000
        /*0074*/ 	.byte	0x00, 0xf5, 0x21, 0x00


	//----- nvinfo : EIATTR_SPARSE_MMA_MASK
	.align		4
.L_415:
        /*0078*/ 	.byte	0x03, 0x50
        /*007a*/ 	.short	0x0000


	//----- nvinfo : EIATTR_MAXREG_COUNT
	.align		4
        /*007c*/ 	.byte	0x03, 0x1b
        /*007e*/ 	.short	0x00ff


	//----- nvinfo : EIATTR_NUM_BARRIERS
	.align		4
        /*0080*/ 	.byte	0x02, 0x4c
        /*0082*/ 	.byte	0x01
	.zero		1


	//----- nvinfo : EIATTR_EXTERNS
	.align		4
        /*0084*/ 	.byte	0x04, 0x0f
        /*0086*/ 	.short	(.L_417 - .L_416)


	//   ....[0]....
	.align		4
.L_416:
        /*0088*/ 	.word	index@(__assertfail)


	//----- nvinfo : EIATTR_MERCURY_ISA_VERSION
	.align		4
.L_417:
        /*008c*/ 	.byte	0x03, 0x5f
        /*008e*/ 	.short	0x0101


	//----- nvinfo : EIATTR_VRC_CTA_INIT_COUNT
	.align		4
        /*0090*/ 	.byte	0x02, 0x4a
	.zero		1
	.zero		1


	//----- nvinfo : EIATTR_SYSCALL_OFFSETS
	.align		4
        /*0094*/ 	.byte	0x04, 0x46
        /*0096*/ 	.short	(.L_419 - .L_418)


	//   ....[0]....
.L_418:
        /*0098*/ 	.word	0x00000190


	//----- nvinfo : EIATTR_EXIT_INSTR_OFFSETS
	.align		4
.L_419:
        /*009c*/ 	.byte	0x04, 0x1c
        /*009e*/ 	.short	(.L_421 - .L_420)


	//   ....[0]....
.L_420:
        /*00a0*/ 	.word	0x00000b00


	//   ....[1]....
        /*00a4*/ 	.word	0x00000db0


	//   ....[2]....
        /*00a8*/ 	.word	0x00001000


	//   ....[3]....
        /*00ac*/ 	.word	0x00001250


	//   ....[4]....
        /*00b0*/ 	.word	0x00001480


	//----- nvinfo : EIATTR_CRS_STACK_SIZE
	.align		4
.L_421:
        /*00b4*/ 	.byte	0x04, 0x1e
        /*00b6*/ 	.short	(.L_423 - .L_422)
.L_422:
        /*00b8*/ 	.word	0x00000000


	//----- nvinfo : EIATTR_CBANK_PARAM_SIZE
	.align		4
.L_423:
        /*00bc*/ 	.byte	0x03, 0x19
        /*00be*/ 	.short	0x002c


	//----- nvinfo : EIATTR_PARAM_CBANK
	.align		4
        /*00c0*/ 	.byte	0x04, 0x0a
        /*00c2*/ 	.short	(.L_425 - .L_424)
	.align		4
.L_424:
        /*00c4*/ 	.word	index@(.nv.constant0._ZN17fastertransformer29disentangled_attention_kernelIfLi32ELi8EEEvPT_S2_PKS1_S4_iii)
        /*00c8*/ 	.short	0x0380
        /*00ca*/ 	.short	0x002c


	//----- nvinfo : EIATTR_SW_WAR
	.align		4
.L_425:
        /*00cc*/ 	.byte	0x04, 0x36
        /*00ce*/ 	.short	(.L_427 - .L_426)
.L_426:
        /*00d0*/ 	.word	0x00000008
.L_427:


//--------------------- .nv.callgraph             --------------------------
	.section	.nv.callgraph,"",@"SHT_CUDA_CALLGRAPH"
	.align	4
	.sectionentsize	8
	.align		4
        /*0000*/ 	.word	0x00000000
	.align		4
        /*0004*/ 	.word	0xffffffff
	.align		4
        /*0008*/ 	.word	index@(_ZN17fastertransformer29disentangled_attention_kernelIaLi64ELi4EEEvPT_S2_PKS1_S4_iii)
	.align		4
        /*000c*/ 	.word	index@(__assertfail)
	.align		4
        /*0010*/ 	.word	index@(_ZN17fastertransformer29disentangled_attention_kernelIaLi32ELi8EEEvPT_S2_PKS1_S4_iii)
	.align		4
        /*0014*/ 	.word	index@(__assertfail)
	.align		4
        /*0018*/ 	.word	index@(_ZN17fastertransformer29disentangled_attention_kernelI6__halfLi64ELi4EEEvPT_S3_PKS2_S5_iii)
	.align		4
        /*001c*/ 	.word	index@(__assertfail)
	.align		4
        /*0020*/ 	.word	index@(_ZN17fastertransformer29disentangled_attention_kernelI6__halfLi32ELi8EEEvPT_S3_PKS2_S5_iii)
	.align		4
        /*0024*/ 	.word	index@(__assertfail)
	.align		4
        /*0028*/ 	.word	index@(_ZN17fastertransformer29disentangled_attention_kernelIfLi64ELi4EEEvPT_S2_PKS1_S4_iii)
	.align		4
        /*002c*/ 	.word	index@(__assertfail)
	.align		4
        /*0030*/ 	.word	index@(_ZN17fastertransformer29disentangled_attention_kernelIfLi32ELi8EEEvPT_S2_PKS1_S4_iii)
	.align		4
        /*0034*/ 	.word	index@(__assertfail)
	.align		4
        /*0038*/ 	.word	0x00000000
	.align		4
        /*003c*/ 	.word	0xfffffffe
	.align		4
        /*0040*/ 	.word	0x00000000
	.align		4
        /*0044*/ 	.word	0xfffffffd
	.align		4
        /*0048*/ 	.word	0x00000000
	.align		4
        /*004c*/ 	.word	0xfffffffc


//--------------------- .nv.constant4             --------------------------
	.section	.nv.constant4,"a",@progbits
	.align	8
	.align		8
.nv.constant4:
        /*0000*/ 	.dword	__unnamed_1
	.align		8
        /*0008*/ 	.dword	__unnamed_2
	.align		8
        /*0010*/ 	.dword	__unnamed_3
	.align		8
        /*0018*/ 	.dword	__unnamed_4
	.align		8
        /*0020*/ 	.dword	__unnamed_5
	.align		8
        /*0028*/ 	.dword	__unnamed_6
	.align		8
        /*0030*/ 	.dword	$str
	.align		8
        /*0038*/ 	.dword	$str$1
	.align		8
        /*0040*/ 	.dword	__assertfail


//--------------------- .text._ZN17fastertransformer17QKTransposeRepeatI6__halfEEvPT_S3_PKS2_S5_iiii --------------------------
	.section	.text._ZN17fastertransformer17QKTransposeRepeatI6__halfEEvPT_S3_PKS2_S5_iiii,"ax",@progbits
	.align	128
        .global         _ZN17fastertransformer17QKTransposeRepeatI6__halfEEvPT_S3_PKS2_S5_iiii
        .type           _ZN17fastertransformer17QKTransposeRepeatI6__halfEEvPT_S3_PKS2_S5_iiii,@function
        .size           _ZN17fastertransformer17QKTransposeRepeatI6__halfEEvPT_S3_PKS2_S5_iiii,(.L_x_276 - _ZN17fastertransformer17QKTransposeRepeatI6__halfEEvPT_S3_PKS2_S5_iiii)
        .other          _ZN17fastertransformer17QKTransposeRepeatI6__halfEEvPT_S3_PKS2_S5_iiii,@"STO_CUDA_ENTRY STV_DEFAULT"
_ZN17fastertransformer17QKTransposeRepeatI6__halfEEvPT_S3_PKS2_S5_iiii:
.text._ZN17fastertransformer17QKTransposeRepeatI6__halfEEvPT_S3_PKS2_S5_iiii:
[----:B------:R-:W-:Y:S01]  /*0000*/  LDC R1, c[0x0][0x37c] ;  /* 0x0000df00ff017b82 */ /* 0x000fe20000000800 */
[----:B------:R-:W0:Y:S07]  /*0010*/  S2R R21, SR_TID.X ;  /* 0x0000000000157919 */ /* 0x000e2e0000002100 */
[----:B------:R-:W1:Y:S02]  /*0020*/  LDC.64 R10, c[0x0][0x3a8] ;  /* 0x0000ea00ff0a7b82 */ /* 0x000e640000000a00 */
[----:B-1----:R-:W-:-:S05]  /*0030*/  IMAD R0, R11, R10, RZ ;  /* 0x0000000a0b007224 */ /* 0x002fca00078e02ff */
[----:B0-----:R-:W-:-:S13]  /*0040*/  ISETP.GE.AND P0, PT, R21, R0, PT ;  /* 0x000000001500720c */ /* 0x001fda0003f06270 */
[----:B------:R-:W-:Y:S05]  /*0050*/  @P0 EXIT ;  /* 0x000000000000094d */ /* 0x000fea0003800000 */
[----:B------:R-:W-:Y:S01]  /*0060*/  IABS R14, R11 ;  /* 0x0000000b000e7213 */ /* 0x000fe20000000000 */
[----:B------:R-:W0:Y:S01]  /*0070*/  S2UR UR4, SR_CTAID.Y ;  /* 0x00000000000479c3 */ /* 0x000e220000002600 */
[----:B------:R-:W-:Y:S01]  /*0080*/  ISETP.NE.AND P0, PT, R11, RZ, PT ;  /* 0x000000ff0b00720c */ /* 0x000fe20003f05270 */
[----:B------:R-:W1:Y:S01]  /*0090*/  LDCU UR6, c[0x0][0x360] ;  /* 0x00006c00ff0677ac */ /* 0x000e620008000800 */
[----:B------:R-:W2:Y:S01]  /*00a0*/  I2F.RP R2, R14 ;  /* 0x0000000e00027306 */ /* 0x000ea20000209400 */
[----:B------:R-:W3:Y:S04]  /*00b0*/  LDCU.64 UR8, c[0x0][0x358] ;  /* 0x00006b00ff0877ac */ /* 0x000ee80008000a00 */
[----:B------:R-:W4:Y:S08]  /*00c0*/  S2UR UR5, SR_CTAID.X ;  /* 0x00000000000579c3 */ /* 0x000f300000002500 */
[----:B------:R-:W1:Y:S01]  /*00d0*/  LDC R15, c[0x0][0x3ac] ;  /* 0x0000eb00ff0f7b82 */ /* 0x000e620000000800 */
[----:B--2---:R-:W2:Y:S07]  /*00e0*/  MUFU.RCP R2, R2 ;  /* 0x0000000200027308 */ /* 0x004eae0000001000 */
[----:B------:R-:W1:Y:S01]  /*00f0*/  LDC R16, c[0x0][0x3a8] ;  /* 0x0000ea00ff107b82 */ /* 0x000e620000000800 */
[----:B0-----:R-:W-:-:S07]  /*0100*/  IMAD R20, R0, UR4, RZ ;  /* 0x0000000400147c24 */ /* 0x001fce000f8e02ff */
[----:B------:R-:W0:Y:S01]  /*0110*/  LDC R17, c[0x0][0x3a4] ;  /* 0x0000e900ff117b82 */ /* 0x000e220000000800 */
[----:B--2---:R-:W-:-:S04]  /*0120*/  IADD3 R18, PT, PT, R2, 0xffffffe, RZ ;  /* 0x0ffffffe02127810 */ /* 0x004fc80007ffe0ff */
[----:B------:R2:W5:Y:S03]  /*0130*/  F2I.FTZ.U32.TRUNC.NTZ R19, R18 ;  /* 0x0000001200137305 */ /* 0x000566000021f000 */
[----:B------:R-:W0:Y:S08]  /*0140*/  LDC.64 R8, c[0x0][0x390] ;  /* 0x0000e400ff087b82 */ /* 0x000e300000000a00 */
[----:B------:R-:W0:Y:S01]  /*0150*/  LDC.64 R6, c[0x0][0x398] ;  /* 0x0000e600ff067b82 */ /* 0x000e220000000a00 */
[----:B--2---:R-:W-:-:S02]  /*0160*/  HFMA2 R18, -RZ, RZ, 0, 0 ;  /* 0x00000000ff127431 */ /* 0x004fc400000001ff */
[----:B-----5:R-:W-:-:S05]  /*0170*/  IMAD.MOV R13, RZ, RZ, -R19 ;  /* 0x000000ffff0d7224 */ /* 0x020fca00078e0a13 */
[----:B------:R-:W2:Y:S01]  /*0180*/  LDC.64 R4, c[0x0][0x380] ;  /* 0x0000e000ff047b82 */ /* 0x000ea20000000a00 */
[----:B------:R-:W-:-:S04]  /*0190*/  IMAD R13, R13, R14, RZ ;  /* 0x0000000e0d0d7224 */ /* 0x000fc800078e02ff */
[----:B------:R-:W-:Y:S01]  /*01a0*/  IMAD.HI.U32 R18, R19, R13, R18 ;  /* 0x0000000d13127227 */ /* 0x000fe200078e0012 */
[----:B------:R-:W-:Y:S02]  /*01b0*/  LOP3.LUT R19, RZ, R11, RZ, 0x33, !PT ;  /* 0x0000000bff137212 */ /* 0x000fe400078e33ff */
[----:B---34-:R-:W0:Y:S05]  /*01c0*/  LDC.64 R2, c[0x0][0x388] ;  /* 0x0000e200ff027b82 */ /* 0x018e2a0000000a00 */
.L_x_0:
[----:B---3--:R-:W-:-:S04]  /*01d0*/  IMAD.IADD R13, R20, 0x1, R21 ;  /* 0x00000001140d7824 */ /* 0x008fc800078e0215 */
[----:B0-----:R-:W-:-:S04]  /*01e0*/  IMAD.WIDE R10, R13, 0x2, R8 ;  /* 0x000000020d0a7825 */ /* 0x001fc800078e0208 */
[----:B------:R-:W-:Y:S01]  /*01f0*/  IMAD.WIDE R12, R13, 0x2, R6 ;  /* 0x000000020d0c7825 */ /* 0x000fe200078e0206 */
[----:B------:R0:W3:Y:S04]  /*0200*/  LDG.E.U16.CONSTANT R23, desc[UR8][R10.64] ;  /* 0x000000080a177981 */ /* 0x0000e8000c1e9500 */
[----:B------:R4:W5:Y:S01]  /*0210*/  LDG.E.U16.CONSTANT R25, desc[UR8][R12.64] ;  /* 0x000000080c197981 */ /* 0x000962000c1e9500 */
[----:B------:R-:W-:Y:S02]  /*0220*/  IABS R27, R21 ;  /* 0x00000015001b7213 */ /* 0x000fe40000000000 */
[----:B-1----:R-:W-:-:S03]  /*0230*/  IABS R26, R15 ;  /* 0x0000000f001a7213 */ /* 0x002fc60000000000 */
[----:B------:R-:W-:Y:S01]  /*0240*/  IMAD.HI.U32 R22, R18, R27, RZ ;  /* 0x0000001b12167227 */ /* 0x000fe200078e00ff */
[----:B0-----:R-:W-:-:S04]  /*0250*/  LOP3.LUT R10, R21, R15, RZ, 0x3c, !PT ;  /* 0x0000000f150a7212 */ /* 0x001fc800078e3cff */
[----:B------:R-:W-:Y:S02]  /*0260*/  IADD3 R24, PT, PT, -R22, RZ, RZ ;  /* 0x000000ff16187210 */ /* 0x000fe40007ffe1ff */
[----:B------:R-:W-:-:S03]  /*0270*/  ISETP.GE.AND P3, PT, R10, RZ, PT ;  /* 0x000000ff0a00720c */ /* 0x000fc60003f66270 */
[----:B------:R-:W-:-:S05]  /*0280*/  IMAD R27, R26, R24, R27 ;  /* 0x000000181a1b7224 */ /* 0x000fca00078e021b */
[----:B------:R-:W-:-:S13]  /*0290*/  ISETP.GT.U32.AND P2, PT, R14, R27, PT ;  /* 0x0000001b0e00720c */ /* 0x000fda0003f44070 */
[----:B------:R-:W-:Y:S01]  /*02a0*/  @!P2 IMAD.IADD R27, R27, 0x1, -R26 ;  /* 0x000000011b1ba824 */ /* 0x000fe200078e0a1a */
[----:B------:R-:W-:-:S04]  /*02b0*/  @!P2 IADD3 R22, PT, PT, R22, 0x1, RZ ;  /* 0x000000011616a810 */ /* 0x000fc80007ffe0ff */
[----:B------:R-:W-:-:S13]  /*02c0*/  ISETP.GE.U32.AND P1, PT, R27, R14, PT ;  /* 0x0000000e1b00720c */ /* 0x000fda0003f26070 */
[----:B------:R-:W-:-:S05]  /*02d0*/  @P1 IADD3 R22, PT, PT, R22, 0x1, RZ ;  /* 0x0000000116161810 */ /* 0x000fca0007ffe0ff */
[----:B------:R-:W-:-:S05]  /*02e0*/  @!P3 IMAD.MOV R22, RZ, RZ, -R22 ;  /* 0x000000ffff16b224 */ /* 0x000fca00078e0a16 */
[----:B------:R-:W-:-:S04]  /*02f0*/  SEL R11, R19, R22, !P0 ;  /* 0x00000016130b7207 */ /* 0x000fc80004000000 */
[----:B------:R-:W-:Y:S01]  /*0300*/  IADD3 R10, PT, PT, -R11, RZ, RZ ;  /* 0x000000ff0b0a7210 */ /* 0x000fe20007ffe1ff */
[----:B----4-:R-:W-:-:S04]  /*0310*/  IMAD R12, R16, UR5, R11 ;  /* 0x00000005100c7c24 */ /* 0x010fc8000f8e020b */
[----:B------:R-:W-:Y:S01]  /*0320*/  IMAD R10, R15, R10, R21 ;  /* 0x0000000a0f0a7224 */ /* 0x000fe200078e0215 */
[----:B------:R-:W-:Y:S01]  /*0330*/  IADD3 R21, PT, PT, R21, UR6, RZ ;  /* 0x0000000615157c10 */ /* 0x000fe2000fffe0ff */
[----:B------:R-:W-:-:S03]  /*0340*/  IMAD R12, R12, R17, UR4 ;  /* 0x000000040c0c7e24 */ /* 0x000fc6000f8e0211 */
[----:B------:R-:W-:Y:S01]  /*0350*/  ISETP.GE.AND P1, PT, R21, R0, PT ;  /* 0x000000001500720c */ /* 0x000fe20003f26270 */
[----:B------:R-:W-:-:S04]  /*0360*/  IMAD R13, R12, R15, R10 ;  /* 0x0000000f0c0d7224 */ /* 0x000fc800078e020a */
[----:B--2---:R-:W-:-:S04]  /*0370*/  IMAD.WIDE R10, R13, 0x2, R4 ;  /* 0x000000020d0a7825 */ /* 0x004fc800078e0204 */
[----:B------:R-:W-:Y:S01]  /*0380*/  IMAD.WIDE R12, R13, 0x2, R2 ;  /* 0x000000020d0c7825 */ /* 0x000fe200078e0202 */
[----:B---3--:R3:W-:Y:S04]  /*0390*/  STG.E.U16 desc[UR8][R10.64], R23 ;  /* 0x000000170a007986 */ /* 0x0087e8000c101508 */
[----:B-----5:R3:W-:Y:S01]  /*03a0*/  STG.E.U16 desc[UR8][R12.64], R25 ;  /* 0x000000190c007986 */ /* 0x0207e2000c101508 */
[----:B------:R-:W-:Y:S05]  /*03b0*/  @!P1 BRA `(.L_x_0) ;  /* 0xfffffffc00849947 */ /* 0x000fea000383ffff */
[----:B------:R-:W-:Y:S05]  /*03c0*/  EXIT ;  /* 0x000000000000794d */ /* 0x000fea0003800000 */
.L_x_1:
[----:B------:R-:W-:-:S00]  /*03d0*/  BRA `(.L_x_1) ;  /* 0xfffffffc00fc7947 */ /* 0x000fc0000383ffff */
[----:B------:R-:W-:-:S00]  /*03e0*/  NOP ;  /* 0x0000000000007918 */ /* 0x000fc00000000000 */
        /* <DEDUP_REMOVED lines=9> */
.L_x_276:


//--------------------- .text._ZN17fastertransformer24addQKBiasTransposeRepeatI6__halfEEvPT_S3_PKS2_S5_S5_S5_iiii --------------------------
	.section	.text._ZN17fastertransformer24addQKBiasTransposeRepeatI6__halfEEvPT_S3_PKS2_S5_S5_S5_iiii,"ax",@progbits
	.align	128
        .global         _ZN17fastertransformer24addQKBiasTransposeRepeatI6__halfEEvPT_S3_PKS2_S5_S5_S5_iiii
        .type           _ZN17fastertransformer24addQKBiasTransposeRepeatI6__halfEEvPT_S3_PKS2_S5_S5_S5_iiii,@function
        .size           _ZN17fastertransformer24addQKBiasTransposeRepeatI6__halfEEvPT_S3_PKS2_S5_S5_S5_iiii,(.L_x_277 - _ZN17fastertransformer24addQKBiasTransposeRepeatI6__halfEEvPT_S3_PKS2_S5_S5_S5_iiii)
        .other          _ZN17fastertransformer24addQKBiasTransposeRepeatI6__halfEEvPT_S3_PKS2_S5_S5_S5_iiii,@"STO_CUDA_ENTRY STV_DEFAULT"
_ZN17fastertransformer24addQKBiasTransposeRepeatI6__halfEEvPT_S3_PKS2_S5_S5_S5_iiii:
.text._ZN17fastertransformer24addQKBiasTransposeRepeatI6__halfEEvPT_S3_PKS2_S5_S5_S5_iiii:
[----:B------:R-:W-:Y:S01]  /*0000*/  LDC R1, c[0x0][0x37c] ;  /* 0x0000df00ff017b82 */ /* 0x000fe20000000800 */
[----:B------:R-:W0:Y:S07]  /*0010*/  S2R R27, SR_TID.X ;  /* 0x00000000001b7919 */ /* 0x000e2e0000002100 */
[----:B------:R-:W1:Y:S02]  /*0020*/  LDC.64 R6, c[0x0][0x3b8] ;  /* 0x0000ee00ff067b82 */ /* 0x000e640000000a00 */
[----:B-1----:R-:W-:-:S05]  /*0030*/  IMAD R0, R7, R6, RZ ;  /* 0x0000000607007224 */ /* 0x002fca00078e02ff */
[----:B0-----:R-:W-:-:S13]  /*0040*/  ISETP.GE.AND P0, PT, R27, R0, PT ;  /* 0x000000001b00720c */ /* 0x001fda0003f06270 */
[----:B------:R-:W-:Y:S05]  /*0050*/  @P0 EXIT ;  /* 0x000000000000094d */ /* 0x000fea0003800000 */
[-C--:B------:R-:W-:Y:S01]  /*0060*/  IABS R2, R7.reuse ;  /* 0x0000000700027213 */ /* 0x080fe20000000000 */
[----:B------:R-:W0:Y:S01]  /*0070*/  S2UR UR4, SR_CTAID.Y ;  /* 0x00000000000479c3 */ /* 0x000e220000002600 */
[----:B------:R-:W-:Y:S01]  /*0080*/  ISETP.NE.AND P0, PT, R7, RZ, PT ;  /* 0x000000ff0700720c */ /* 0x000fe20003f05270 */
[----:B------:R-:W1:Y:S01]  /*0090*/  LDCU UR6, c[0x0][0x360] ;  /* 0x00006c00ff0677ac */ /* 0x000e620008000800 */
[----:B------:R-:W2:Y:S01]  /*00a0*/  I2F.RP R6, R2 ;  /* 0x0000000200067306 */ /* 0x000ea20000209400 */
[----:B------:R-:W-:Y:S01]  /*00b0*/  LOP3.LUT R7, RZ, R7, RZ, 0x33, !PT ;  /* 0x00000007ff077212 */ /* 0x000fe200078e33ff */
[----:B------:R-:W3:Y:S03]  /*00c0*/  LDCU.64 UR8, c[0x0][0x358] ;  /* 0x00006b00ff0877ac */ /* 0x000ee60008000a00 */
        /* <DEDUP_REMOVED lines=10> */
[----:B--2---:R-:W-:Y:S01]  /*0170*/  IMAD.MOV.U32 R20, RZ, RZ, RZ ;  /* 0x000000ffff147224 */ /* 0x004fe200078e00ff */
[----:B-----5:R-:W-:-:S06]  /*0180*/  IADD3 R23, PT, PT, RZ, -R21, RZ ;  /* 0x80000015ff177210 */ /* 0x020fcc0007ffe0ff */
[----:B------:R-:W2:Y:S01]  /*0190*/  LDC.64 R14, c[0x0][0x3a0] ;  /* 0x0000e800ff0e7b82 */ /* 0x000ea20000000a00 */
[----:B------:R-:W-:-:S04]  /*01a0*/  IMAD R23, R23, R2, RZ ;  /* 0x0000000217177224 */ /* 0x000fc800078e02ff */
[----:B------:R-:W-:-:S03]  /*01b0*/  IMAD.HI.U32 R6, R21, R23, R20 ;  /* 0x0000001715067227 */ /* 0x000fc600078e0014 */
[----:B------:R-:W0:Y:S08]  /*01c0*/  LDC.64 R12, c[0x0][0x3a8] ;  /* 0x0000ea00ff0c7b82 */ /* 0x000e300000000a00 */
[----:B------:R-:W0:Y:S08]  /*01d0*/  LDC.64 R10, c[0x0][0x380] ;  /* 0x0000e000ff0a7b82 */ /* 0x000e300000000a00 */
[----:B-1-34-:R-:W0:Y:S02]  /*01e0*/  LDC.64 R8, c[0x0][0x388] ;  /* 0x0000e200ff087b82 */ /* 0x01ae240000000a00 */
.L_x_2:
[----:B-1----:R-:W-:Y:S02]  /*01f0*/  IABS R21, R27 ;  /* 0x0000001b00157213 */ /* 0x002fe40000000000 */
[----:B------:R-:W-:Y:S02]  /*0200*/  IABS R24, R3 ;  /* 0x0000000300187213 */ /* 0x000fe40000000000 */
[----:B------:R-:W-:Y:S01]  /*0210*/  IADD3 R23, PT, PT, R26, R27, RZ ;  /* 0x0000001b1a177210 */ /* 0x000fe20007ffe0ff */
[----:B------:R-:W-:-:S05]  /*0220*/  IMAD.HI.U32 R22, R6, R21, RZ ;  /* 0x0000001506167227 */ /* 0x000fca00078e00ff */
[----:B------:R-:W-:-:S05]  /*0230*/  IADD3 R20, PT, PT, -R22, RZ, RZ ;  /* 0x000000ff16147210 */ /* 0x000fca0007ffe1ff */
[----:B------:R-:W-:-:S05]  /*0240*/  IMAD R21, R24, R20, R21 ;  /* 0x0000001418157224 */ /* 0x000fca00078e0215 */
[----:B------:R-:W-:-:S13]  /*0250*/  ISETP.GT.U32.AND P2, PT, R2, R21, PT ;  /* 0x000000150200720c */ /* 0x000fda0003f44070 */
[----:B------:R-:W-:Y:S02]  /*0260*/  @!P2 IMAD.IADD R21, R21, 0x1, -R24 ;  /* 0x000000011515a824 */ /* 0x000fe400078e0a18 */
[----:B0-----:R-:W-:-:S03]  /*0270*/  IMAD.WIDE R24, R23, 0x2, R18 ;  /* 0x0000000217187825 */ /* 0x001fc600078e0212 */
[----:B------:R-:W-:Y:S01]  /*0280*/  ISETP.GE.U32.AND P1, PT, R21, R2, PT ;  /* 0x000000021500720c */ /* 0x000fe20003f26070 */
[C---:B------:R-:W-:Y:S02]  /*0290*/  IMAD.WIDE R20, R27.reuse, 0x2, R16 ;  /* 0x000000021b147825 */ /* 0x040fe400078e0210 */
[----:B------:R-:W3:Y:S04]  /*02a0*/  LDG.E.U16.CONSTANT R24, desc[UR8][R24.64] ;  /* 0x0000000818187981 */ /* 0x000ee8000c1e9500 */
[----:B------:R-:W3:Y:S01]  /*02b0*/  LDG.E.U16.CONSTANT R21, desc[UR8][R20.64] ;  /* 0x0000000814157981 */ /* 0x000ee2000c1e9500 */
[----:B------:R-:W-:Y:S02]  /*02c0*/  LOP3.LUT R28, R27, R3, RZ, 0x3c, !PT ;  /* 0x000000031b1c7212 */ /* 0x000fe400078e3cff */
[----:B------:R-:W-:-:S02]  /*02d0*/  @!P2 IADD3 R22, PT, PT, R22, 0x1, RZ ;  /* 0x000000011616a810 */ /* 0x000fc40007ffe0ff */
[----:B------:R-:W-:Y:S02]  /*02e0*/  ISETP.GE.AND P3, PT, R28, RZ, PT ;  /* 0x000000ff1c00720c */ /* 0x000fe40003f66270 */
[----:B------:R-:W-:-:S11]  /*02f0*/  @P1 IADD3 R22, PT, PT, R22, 0x1, RZ ;  /* 0x0000000116161810 */ /* 0x000fd60007ffe0ff */
[----:B------:R-:W-:-:S05]  /*0300*/  @!P3 IMAD.MOV R22, RZ, RZ, -R22 ;  /* 0x000000ffff16b224 */ /* 0x000fca00078e0a16 */
[----:B------:R-:W-:-:S05]  /*0310*/  SEL R29, R7, R22, !P0 ;  /* 0x00000016071d7207 */ /* 0x000fca0004000000 */
[----:B------:R-:W-:-:S04]  /*0320*/  IMAD R22, R4, UR5, R29 ;  /* 0x0000000504167c24 */ /* 0x000fc8000f8e021d */
[----:B------:R-:W-:Y:S02]  /*0330*/  IMAD R22, R22, R5, UR4 ;  /* 0x0000000416167e24 */ /* 0x000fe4000f8e0205 */
[----:B---3--:R-:W-:Y:S01]  /*0340*/  HADD2 R21, R24.H0_H0, R21.H0_H0 ;  /* 0x2000001518157230 */ /* 0x008fe20000000800 */
[----:B------:R-:W-:-:S05]  /*0350*/  IADD3 R24, PT, PT, -R29, RZ, RZ ;  /* 0x000000ff1d187210 */ /* 0x000fca0007ffe1ff */
[----:B------:R-:W-:-:S04]  /*0360*/  IMAD R20, R3, R24, R27 ;  /* 0x0000001803147224 */ /* 0x000fc800078e021b */
[--C-:B------:R-:W-:Y:S01]  /*0370*/  IMAD R29, R22, R3, R20.reuse ;  /* 0x00000003161d7224 */ /* 0x100fe200078e0214 */
[----:B------:R-:W-:Y:S01]  /*0380*/  PRMT R20, R21, 0x7610, R20 ;  /* 0x0000761015147816 */ /* 0x000fe20000000014 */
[----:B--2---:R-:W-:-:S04]  /*0390*/  IMAD.WIDE R22, R23, 0x2, R14 ;  /* 0x0000000217167825 */ /* 0x004fc800078e020e */
[----:B------:R-:W-:Y:S02]  /*03a0*/  IMAD.WIDE R24, R29, 0x2, R10 ;  /* 0x000000021d187825 */ /* 0x000fe400078e020a */
[----:B------:R-:W2:Y:S04]  /*03b0*/  LDG.E.U16.CONSTANT R22, desc[UR8][R22.64] ;  /* 0x0000000816167981 */ /* 0x000ea8000c1e9500 */
[----:B------:R0:W-:Y:S02]  /*03c0*/  STG.E.U16 desc[UR8][R24.64], R20 ;  /* 0x0000001418007986 */ /* 0x0001e4000c101508 */
[----:B0-----:R-:W-:-:S06]  /*03d0*/  IMAD.WIDE R20, R27, 0x2, R12 ;  /* 0x000000021b147825 */ /* 0x001fcc00078e020c */
[----:B------:R-:W2:Y:S01]  /*03e0*/  LDG.E.U16.CONSTANT R21, desc[UR8][R20.64] ;  /* 0x0000000814157981 */ /* 0x000ea2000c1e9500 */
[----:B------:R-:W-:Y:S01]  /*03f0*/  IMAD.WIDE R28, R29, 0x2, R8 ;  /* 0x000000021d1c7825 */ /* 0x000fe200078e0208 */
[----:B------:R-:W-:-:S04]  /*0400*/  IADD3 R27, PT, PT, R27, UR6, RZ ;  /* 0x000000061b1b7c10 */ /* 0x000fc8000fffe0ff */
[----:B------:R-:W-:Y:S01]  /*0410*/  ISETP.GE.AND P1, PT, R27, R0, PT ;  /* 0x000000001b00720c */ /* 0x000fe20003f26270 */
[----:B--2---:R-:W-:-:S05]  /*0420*/  HADD2 R21, R22.H0_H0, R21.H0_H0 ;  /* 0x2000001516157230 */ /* 0x004fca0000000800 */
[----:B------:R1:W-:Y:S07]  /*0430*/  STG.E.U16 desc[UR8][R28.64], R21 ;  /* 0x000000151c007986 */ /* 0x0003ee000c101508 */
[----:B------:R-:W-:Y:S05]  /*0440*/  @!P1 BRA `(.L_x_2) ;  /* 0xfffffffc00689947 */ /* 0x000fea000383ffff */
[----:B------:R-:W-:Y:S05]  /*0450*/  EXIT ;  /* 0x000000000000794d */ /* 0x000fea0003800000 */
.L_x_3:
        /* <DEDUP_REMOVED lines=10> */
.L_x_277:


//--------------------- .text._ZN17fastertransformer17QKTransposeRepeatI7__half2EEvPT_S3_PKS2_S5_iiii --------------------------
	.section	.text._ZN17fastertransformer17QKTransposeRepeatI7__half2EEvPT_S3_PKS2_S5_iiii,"ax",@progbits
	.align	128
        .global         _ZN17fastertransformer17QKTransposeRepeatI7__half2EEvPT_S3_PKS2_S5_iiii
        .type           _ZN17fastertransformer17QKTransposeRepeatI7__half2EEvPT_S3_PKS2_S5_iiii,@function
        .size           _ZN17fastertransformer17QKTransposeRepeatI7__half2EEvPT_S3_PKS2_S5_iiii,(.L_x_278 - _ZN17fastertransformer17QKTransposeRepeatI7__half2EEvPT_S3_PKS2_S5_iiii)
        .other          _ZN17fastertransformer17QKTransposeRepeatI7__half2EEvPT_S3_PKS2_S5_iiii,@"STO_CUDA_ENTRY STV_DEFAULT"
_ZN17fastertransformer17QKTransposeRepeatI7__half2EEvPT_S3_PKS2_S5_iiii:
.text._ZN17fastertransformer17QKTransposeRepeatI7__half2EEvPT_S3_PKS2_S5_iiii:
        /* <DEDUP_REMOVED lines=29> */
.L_x_4:
[----:B---3--:R-:W-:-:S04]  /*01d0*/  IMAD.IADD R13, R20, 0x1, R21 ;  /* 0x00000001140d7824 */ /* 0x008fc800078e0215 */
[----:B0-----:R-:W-:-:S04]  /*01e0*/  IMAD.WIDE R10, R13, 0x4, R8 ;  /* 0x000000040d0a7825 */ /* 0x001fc800078e0208 */
[----:B------:R-:W-:Y:S01]  /*01f0*/  IMAD.WIDE R12, R13, 0x4, R6 ;  /* 0x000000040d0c7825 */ /* 0x000fe200078e0206 */
[----:B------:R0:W3:Y:S04]  /*0200*/  LDG.E.CONSTANT R23, desc[UR8][R10.64] ;  /* 0x000000080a177981 */ /* 0x0000e8000c1e9900 */
[----:B------:R4:W5:Y:S01]  /*0210*/  LDG.E.CONSTANT R25, desc[UR8][R12.64] ;  /* 0x000000080c197981 */ /* 0x000962000c1e9900 */
        /* <DEDUP_REMOVED lines=23> */
[----:B---3--:R3:W-:Y:S04]  /*0390*/  STG.E desc[UR8][R10.64], R23 ;  /* 0x000000170a007986 */ /* 0x0087e8000c101908 */
[----:B-----5:R3:W-:Y:S01]  /*03a0*/  STG.E desc[UR8][R12.64], R25 ;  /* 0x000000190c007986 */ /* 0x0207e2000c101908 */
[----:B------:R-:W-:Y:S05]  /*03b0*/  @!P1 BRA `(.L_x_4) ;  /* 0xfffffffc00849947 */ /* 0x000fea000383ffff */
[----:B------:R-:W-:Y:S05]  /*03c0*/  EXIT ;  /* 0x000000000000794d */ /* 0x000fea0003800000 */
.L_x_5:
        /* <DEDUP_REMOVED lines=11> */
.L_x_278:


//--------------------- .text._ZN17fastertransformer24addQKBiasTransposeRepeatI7__half2EEvPT_S3_PKS2_S5_S5_S5_iiii --------------------------
	.section	.text._ZN17fastertransformer24addQKBiasTransposeRepeatI7__half2EEvPT_S3_PKS2_S5_S5_S5_iiii,"ax",@progbits
	.align	128
        .global         _ZN17fastertransformer24addQKBiasTransposeRepeatI7__half2EEvPT_S3_PKS2_S5_S5_S5_iiii
        .type           _ZN17fastertransformer24addQKBiasTransposeRepeatI7__half2EEvPT_S3_PKS2_S5_S5_S5_iiii,@function
        .size           _ZN17fastertransformer24addQKBiasTransposeRepeatI7__half2EEvPT_S3_PKS2_S5_S5_S5_iiii,(.L_x_279 - _ZN17fastertransformer24addQKBiasTransposeRepeatI7__half2EEvPT_S3_PKS2_S5_S5_S5_iiii)
        .other          _ZN17fastertransformer24addQKBiasTransposeRepeatI7__half2EEvPT_S3_PKS2_S5_S5_S5_iiii,@"STO_CUDA_ENTRY STV_DEFAULT"
_ZN17fastertransformer24addQKBiasTransposeRepeatI7__half2EEvPT_S3_PKS2_S5_S5_S5_iiii:
.text._ZN17fastertransformer24addQKBiasTransposeRepeatI7__half2EEvPT_S3_PKS2_S5_S5_S5_iiii:
        /* <DEDUP_REMOVED lines=23> */
[----:B--2---:R-:W-:Y:S01]  /*0170*/  HFMA2 R20, -RZ, RZ, 0, 0 ;  /* 0x00000000ff147431 */ /* 0x004fe200000001ff */
[----:B-----5:R-:W-:-:S06]  /*0180*/  IADD3 R23, PT, PT, RZ, -R21, RZ ;  /* 0x80000015ff177210 */ /* 0x020fcc0007ffe0ff */
[----:B------:R-:W2:Y:S01]  /*0190*/  LDC.64 R14, c[0x0][0x3a0] ;  /* 0x0000e800ff0e7b82 */ /* 0x000ea20000000a00 */
[----:B------:R-:W-:-:S04]  /*01a0*/  IMAD R23, R23, R2, RZ ;  /* 0x0000000217177224 */ /* 0x000fc800078e02ff */
[----:B------:R-:W-:-:S03]  /*01b0*/  IMAD.HI.U32 R6, R21, R23, R20 ;  /* 0x0000001715067227 */ /* 0x000fc600078e0014 */
[----:B------:R-:W0:Y:S08]  /*01c0*/  LDC.64 R12, c[0x0][0x3a8] ;  /* 0x0000ea00ff0c7b82 */ /* 0x000e300000000a00 */
[----:B------:R-:W0:Y:S08]  /*01d0*/  LDC.64 R10, c[0x0][0x380] ;  /* 0x0000e000ff0a7b82 */ /* 0x000e300000000a00 */
[----:B-1-34-:R-:W0:Y:S02]  /*01e0*/  LDC.64 R8, c[0x0][0x388] ;  /* 0x0000e200ff087b82 */ /* 0x01ae240000000a00 */
.L_x_6:
[----:B------:R-:W-:Y:S01]  /*01f0*/  IABS R21, R27 ;  /* 0x0000001b00157213 */ /* 0x000fe20000000000 */
[----:B-1----:R-:W-:Y:S01]  /*0200*/  IMAD.IADD R23, R26, 0x1, R27 ;  /* 0x000000011a177824 */ /* 0x002fe200078e021b */
[----:B------:R-:W-:-:S03]  /*0210*/  IABS R24, R3 ;  /* 0x0000000300187213 */ /* 0x000fc60000000000 */
[----:B------:R-:W-:-:S05]  /*0220*/  IMAD.HI.U32 R22, R6, R21, RZ ;  /* 0x0000001506167227 */ /* 0x000fca00078e00ff */
[----:B------:R-:W-:-:S05]  /*0230*/  IADD3 R20, PT, PT, -R22, RZ, RZ ;  /* 0x000000ff16147210 */ /* 0x000fca0007ffe1ff */
[----:B------:R-:W-:-:S05]  /*0240*/  IMAD R21, R24, R20, R21 ;  /* 0x0000001418157224 */ /* 0x000fca00078e0215 */
[----:B------:R-:W-:-:S13]  /*0250*/  ISETP.GT.U32.AND P2, PT, R2, R21, PT ;  /* 0x000000150200720c */ /* 0x000fda0003f44070 */
[----:B------:R-:W-:Y:S01]  /*0260*/  @!P2 IADD3 R21, PT, PT, R21, -R24, RZ ;  /* 0x800000181515a210 */ /* 0x000fe20007ffe0ff */
[----:B0-----:R-:W-:-:S03]  /*0270*/  IMAD.WIDE R24, R23, 0x4, R18 ;  /* 0x0000000417187825 */ /* 0x001fc600078e0212 */
[----:B------:R-:W-:Y:S01]  /*0280*/  ISETP.GE.U32.AND P1, PT, R21, R2, PT ;  /* 0x000000021500720c */ /* 0x000fe20003f26070 */
[C---:B------:R-:W-:Y:S02]  /*0290*/  IMAD.WIDE R20, R27.reuse, 0x4, R16 ;  /* 0x000000041b147825 */ /* 0x040fe400078e0210 */
[----:B------:R-:W3:Y:S04]  /*02a0*/  LDG.E.CONSTANT R24, desc[UR8][R24.64] ;  /* 0x0000000818187981 */ /* 0x000ee8000c1e9900 */
[----:B------:R-:W3:Y:S01]  /*02b0*/  LDG.E.CONSTANT R21, desc[UR8][R20.64] ;  /* 0x0000000814157981 */ /* 0x000ee2000c1e9900 */
[----:B------:R-:W-:Y:S02]  /*02c0*/  LOP3.LUT R28, R27, R3, RZ, 0x3c, !PT ;  /* 0x000000031b1c7212 */ /* 0x000fe400078e3cff */
[----:B------:R-:W-:-:S02]  /*02d0*/  @!P2 IADD3 R22, PT, PT, R22, 0x1, RZ ;  /* 0x000000011616a810 */ /* 0x000fc40007ffe0ff */
[----:B------:R-:W-:-:S03]  /*02e0*/  ISETP.GE.AND P3, PT, R28, RZ, PT ;  /* 0x000000ff1c00720c */ /* 0x000fc60003f66270 */
[----:B------:R-:W-:-:S10]  /*02f0*/  @P1 VIADD R22, R22, 0x1 ;  /* 0x0000000116161836 */ /* 0x000fd40000000000 */
[----:B------:R-:W-:-:S04]  /*0300*/  @!P3 IADD3 R22, PT, PT, -R22, RZ, RZ ;  /* 0x000000ff1616b210 */ /* 0x000fc80007ffe1ff */
[----:B------:R-:W-:-:S04]  /*0310*/  SEL R29, R7, R22, !P0 ;  /* 0x00000016071d7207 */ /* 0x000fc80004000000 */
[----:B------:R-:W-:Y:S01]  /*0320*/  IADD3 R22, PT, PT, -R29, RZ, RZ ;  /* 0x000000ff1d167210 */ /* 0x000fe20007ffe1ff */
[----:B------:R-:W-:-:S04]  /*0330*/  IMAD R28, R4, UR5, R29 ;  /* 0x00000005041c7c24 */ /* 0x000fc8000f8e021d */
[----:B------:R-:W-:Y:S02]  /*0340*/  IMAD R22, R3, R22, R27 ;  /* 0x0000001603167224 */ /* 0x000fe400078e021b */
[----:B------:R-:W-:-:S04]  /*0350*/  IMAD R28, R28, R5, UR4 ;  /* 0x000000041c1c7e24 */ /* 0x000fc8000f8e0205 */
[----:B------:R-:W-:Y:S02]  /*0360*/  IMAD R29, R28, R3, R22 ;  /* 0x000000031c1d7224 */ /* 0x000fe400078e0216 */
[----:B--2---:R-:W-:-:S06]  /*0370*/  IMAD.WIDE R22, R23, 0x4, R14 ;  /* 0x0000000417167825 */ /* 0x004fcc00078e020e */
[----:B------:R-:W2:Y:S01]  /*0380*/  LDG.E.CONSTANT R22, desc[UR8][R22.64] ;  /* 0x0000000816167981 */ /* 0x000ea2000c1e9900 */
[----:B---3--:R-:W-:Y:S02]  /*0390*/  HFMA2 R21, R24, 1, 1, R21 ;  /* 0x3c003c0018157831 */ /* 0x008fe40000000015 */
[----:B------:R-:W-:-:S05]  /*03a0*/  IMAD.WIDE R24, R29, 0x4, R10 ;  /* 0x000000041d187825 */ /* 0x000fca00078e020a */
[----:B------:R0:W-:Y:S02]  /*03b0*/  STG.E desc[UR8][R24.64], R21 ;  /* 0x0000001518007986 */ /* 0x0001e4000c101908 */
[----:B0-----:R-:W-:-:S06]  /*03c0*/  IMAD.WIDE R20, R27, 0x4, R12 ;  /* 0x000000041b147825 */ /* 0x001fcc00078e020c */
[----:B------:R-:W2:Y:S01]  /*03d0*/  LDG.E.CONSTANT R20, desc[UR8][R20.64] ;  /* 0x0000000814147981 */ /* 0x000ea2000c1e9900 */
[----:B------:R-:W-:Y:S01]  /*03e0*/  IMAD.WIDE R28, R29, 0x4, R8 ;  /* 0x000000041d1c7825 */ /* 0x000fe200078e0208 */
[----:B------:R-:W-:-:S04]  /*03f0*/  IADD3 R27, PT, PT, R27, UR6, RZ ;  /* 0x000000061b1b7c10 */ /* 0x000fc8000fffe0ff */
[----:B------:R-:W-:Y:S01]  /*0400*/  ISETP.GE.AND P1, PT, R27, R0, PT ;  /* 0x000000001b00720c */ /* 0x000fe20003f26270 */
[----:B--2---:R-:W-:-:S05]  /*0410*/  HADD2 R23, R22, R20 ;  /* 0x0000001416177230 */ /* 0x004fca0000000000 */
[----:B------:R1:W-:Y:S07]  /*0420*/  STG.E desc[UR8][R28.64], R23 ;  /* 0x000000171c007986 */ /* 0x0003ee000c101908 */
[----:B------:R-:W-:Y:S05]  /*0430*/  @!P1 BRA `(.L_x_6) ;  /* 0xfffffffc006c9947 */ /* 0x000fea000383ffff */
[----:B------:R-:W-:Y:S05]  /*0440*/  EXIT ;  /* 0x000000000000794d */ /* 0x000fea0003800000 */
.L_x_7:
        /* <DEDUP_REMOVED lines=11> */
.L_x_279:


//--------------------- .text._ZN17fastertransformer17QKTransposeRepeatIfEEvPT_S2_PKS1_S4_iiii --------------------------
	.section	.text._ZN17fastertransformer17QKTransposeRepeatIfEEvPT_S2_PKS1_S4_iiii,"ax",@progbits
	.align	128
        .global         _ZN17fastertransformer17QKTransposeRepeatIfEEvPT_S2_PKS1_S4_iiii
        .type           _ZN17fastertransformer17QKTransposeRepeatIfEEvPT_S2_PKS1_S4_iiii,@function
        .size           _ZN17fastertransformer17QKTransposeRepeatIfEEvPT_S2_PKS1_S4_iiii,(.L_x_280 - _ZN17fastertransformer17QKTransposeRepeatIfEEvPT_S2_PKS1_S4_iiii)
        .other          _ZN17fastertransformer17QKTransposeRepeatIfEEvPT_S2_PKS1_S4_iiii,@"STO_CUDA_ENTRY STV_DEFAULT"
_ZN17fastertransformer17QKTransposeRepeatIfEEvPT_S2_PKS1_S4_iiii:
.text._ZN17fastertransformer17QKTransposeRepeatIfEEvPT_S2_PKS1_S4_iiii:
        /* <DEDUP_REMOVED lines=29> */
.L_x_8:
        /* <DEDUP_REMOVED lines=32> */
.L_x_9:
        /* <DEDUP_REMOVED lines=11> */
.L_x_280:


//--------------------- .text._ZN17fastertransformer24addQKBiasTransposeRepeatIfEEvPT_S2_PKS1_S4_S4_S4_iiii --------------------------
	.section	.text._ZN17fastertransformer24addQKBiasTransposeRepeatIfEEvPT_S2_PKS1_S4_S4_S4_iiii,"ax",@progbits
	.align	128
        .global         _ZN17fastertransformer24addQKBiasTransposeRepeatIfEEvPT_S2_PKS1_S4_S4_S4_iiii
        .type           _ZN17fastertransformer24addQKBiasTransposeRepeatIfEEvPT_S2_PKS1_S4_S4_S4_iiii,@function
        .size           _ZN17fastertransformer24addQKBiasTransposeRepeatIfEEvPT_S2_PKS1_S4_S4_S4_iiii,(.L_x_281 - _ZN17fastertransformer24addQKBiasTransposeRepeatIfEEvPT_S2_PKS1_S4_S4_S4_iiii)
        .other          _ZN17fastertransformer24addQKBiasTransposeRepeatIfEEvPT_S2_PKS1_S4_S4_S4_iiii,@"STO_CUDA_ENTRY STV_DEFAULT"
_ZN17fastertransformer24addQKBiasTransposeRepeatIfEEvPT_S2_PKS1_S4_S4_S4_iiii:
.text._ZN17fastertransformer24addQKBiasTransposeRepeatIfEEvPT_S2_PKS1_S4_S4_S4_iiii:
        /* <DEDUP_REMOVED lines=31> */
.L_x_10:
        /* <DEDUP_REMOVED lines=26> */
[----:B---3--:R-:W-:Y:S01]  /*0390*/  FADD.FTZ R21, R24, R21 ;  /* 0x0000001518157221 */ /* 0x008fe20000010000 */
[----:B------:R-:W-:-:S05]  /*03a0*/  IMAD.WIDE R24, R29, 0x4, R10 ;  /* 0x000000041d187825 */ /* 0x000fca00078e020a */
[----:B------:R0:W-:Y:S02]  /*03b0*/  STG.E desc[UR8][R24.64], R21 ;  /* 0x0000001518007986 */ /* 0x0001e4000c101908 */
[----:B0-----:R-:W-:-:S06]  /*03c0*/  IMAD.WIDE R20, R27, 0x4, R12 ;  /* 0x000000041b147825 */ /* 0x001fcc00078e020c */
[----:B------:R-:W2:Y:S01]  /*03d0*/  LDG.E.CONSTANT R20, desc[UR8][R20.64] ;  /* 0x0000000814147981 */ /* 0x000ea2000c1e9900 */
[----:B------:R-:W-:Y:S01]  /*03e0*/  IMAD.WIDE R28, R29, 0x4, R8 ;  /* 0x000000041d1c7825 */ /* 0x000fe200078e0208 */
[----:B------:R-:W-:-:S04]  /*03f0*/  IADD3 R27, PT, PT, R27, UR6, RZ ;  /* 0x000000061b1b7c10 */ /* 0x000fc8000fffe0ff */
[----:B------:R-:W-:Y:S01]  /*0400*/  ISETP.GE.AND P1, PT, R27, R0, PT ;  /* 0x000000001b00720c */ /* 0x000fe20003f26270 */
[----:B--2---:R-:W-:-:S05]  /*0410*/  FADD.FTZ R23, R22, R20 ;  /* 0x0000001416177221 */ /* 0x004fca0000010000 */
[----:B------:R1:W-:Y:S07]  /*0420*/  STG.E desc[UR8][R28.64], R23 ;  /* 0x000000171c007986 */ /* 0x0003ee000c101908 */
[----:B------:R-:W-:Y:S05]  /*0430*/  @!P1 BRA `(.L_x_10) ;  /* 0xfffffffc006c9947 */ /* 0x000fea000383ffff */
[----:B------:R-:W-:Y:S05]  /*0440*/  EXIT ;  /* 0x000000000000794d */ /* 0x000fea0003800000 */
.L_x_11:
        /* <DEDUP_REMOVED lines=11> */
.L_x_281:


//--------------------- .text._ZN17fastertransformer29disentangled_attention_kernelIaLi64ELi4EEEvPT_S2_PKS1_S4_iii --------------------------
	.section	.text._ZN17fastertransformer29disentangled_attention_kernelIaLi64ELi4EEEvPT_S2_PKS1_S4_iii,"ax",@progbits
	.align	128
        .global         _ZN17fastertransformer29disentangled_attention_kernelIaLi64ELi4EEEvPT_S2_PKS1_S4_iii
        .type           _ZN17fastertransformer29disentangled_attention_kernelIaLi64ELi4EEEvPT_S2_PKS1_S4_iii,@function
        .size           _ZN17fastertransformer29disentangled_attention_kernelIaLi64ELi4EEEvPT_S2_PKS1_S4_iii,(.L_x_270 - _ZN17fastertransformer29disentangled_attention_kernelIaLi64ELi4EEEvPT_S2_PKS1_S4_iii)
        .other          _ZN17fastertransformer29disentangled_attention_kernelIaLi64ELi4EEEvPT_S2_PKS1_S4_iii,@"STO_CUDA_ENTRY STV_DEFAULT"
_ZN17fastertransformer29disentangled_attention_kernelIaLi64ELi4EEEvPT_S2_PKS1_S4_iii:
.text._ZN17fastertransformer29disentangled_attention_kernelIaLi64ELi4EEEvPT_S2_PKS1_S4_iii:
[----:B------:R-:W0:Y:S01]  /*0000*/  LDC R1, c[0x0][0x37c] ;  /* 0x0000df00ff017b82 */ /* 0x000e220000000800 */
[----:B------:R-:W1:Y:S07]  /*0010*/  LDCU UR4, c[0x0][0x364] ;  /* 0x00006c80ff0477ac */ /* 0x000e6e0008000800 */
[----:B------:R-:W2:Y:S01]  /*0020*/  LDC R0, c[0x0][0x360] ;  /* 0x0000d800ff007b82 */ /* 0x000ea20000000800 */
[----:B------:R-:W-:Y:S01]  /*0030*/  MOV R7, 0x70 ;  /* 0x0000007000077802 */ /* 0x000fe20000000f00 */
[----:B-1----:R-:W-:Y:S01]  /*0040*/  ULOP3.LUT UR4, UR4, 0xffff, URZ, 0xc0, !UPT ;  /* 0x0000ffff04047892 */ /* 0x002fe2000f8ec0ff */
[----:B0-2---:R-:W-:-:S11]  /*0050*/  LOP3.LUT R0, R0, 0xffff, RZ, 0xc0, !PT ;  /* 0x0000ffff00007812 */ /* 0x005fd600078ec0ff */
[----:B------:R-:W-:Y:S05]  /*0060*/  CALL.REL.NOINC `($__internal_0_$__cuda_sm20_rem_u16) ;  /* 0x0000004800347944 */ /* 0x000fea0003c00000 */
[----:B------:R-:W-:-:S04]  /*0070*/  PRMT R0, R6, 0x9910, RZ ;  /* 0x0000991006007816 */ /* 0x000fc800000000ff */
[----:B------:R-:W-:-:S13]  /*0080*/  ISETP.NE.AND P0, PT, R0, RZ, PT ;  /* 0x000000ff0000720c */ /* 0x000fda0003f05270 */
[----:B------:R-:W-:Y:S05]  /*0090*/  @!P0 BRA `(.L_x_12) ;  /* 0x0000000000408947 */ /* 0x000fea0003800000 */
[----:B------:R-:W-:Y:S01]  /*00a0*/  MOV R0, 0x40 ;  /* 0x0000004000007802 */ /* 0x000fe20000000f00 */
[----:B------:R-:W0:Y:S01]  /*00b0*/  LDCU.64 UR4, c[0x4][0x30] ;  /* 0x01000600ff0477ac */ /* 0x000e220008000a00 */
[----:B------:R-:W-:Y:S02]  /*00c0*/  IMAD.MOV.U32 R8, RZ, RZ, 0xf2 ;  /* 0x000000f2ff087424 */ /* 0x000fe400078e00ff */
[----:B------:R1:W2:Y:S01]  /*00d0*/  LDC.64 R2, c[0x4][R0] ;  /* 0x0100000000027b82 */ /* 0x0002a20000000a00 */
[----:B------:R-:W3:Y:S01]  /*00e0*/  LDCU.64 UR6, c[0x4][0x38] ;  /* 0x01000700ff0677ac */ /* 0x000ee20008000a00 */
[----:B------:R-:W-:Y:S02]  /*00f0*/  IMAD.MOV.U32 R12, RZ, RZ, 0x1 ;  /* 0x00000001ff0c7424 */ /* 0x000fe400078e00ff */
[----:B------:R-:W-:Y:S01]  /*0100*/  IMAD.MOV.U32 R13, RZ, RZ, RZ ;  /* 0x000000ffff0d7224 */ /* 0x000fe200078e00ff */
[----:B------:R-:W4:Y:S01]  /*0110*/  LDCU.64 UR8, c[0x4][0x28] ;  /* 0x01000500ff0877ac */ /* 0x000f220008000a00 */
[----:B0-----:R-:W-:-:S02]  /*0120*/  IMAD.U32 R4, RZ, RZ, UR4 ;  /* 0x00000004ff047e24 */ /* 0x001fc4000f8e00ff */
[----:B------:R-:W-:Y:S02]  /*0130*/  IMAD.U32 R5, RZ, RZ, UR5 ;  /* 0x00000005ff057e24 */ /* 0x000fe4000f8e00ff */
[----:B---3--:R-:W-:Y:S02]  /*0140*/  IMAD.U32 R6, RZ, RZ, UR6 ;  /* 0x00000006ff067e24 */ /* 0x008fe4000f8e00ff */
[----:B------:R-:W-:Y:S02]  /*0150*/  IMAD.U32 R7, RZ, RZ, UR7 ;  /* 0x00000007ff077e24 */ /* 0x000fe4000f8e00ff */
[----:B----4-:R-:W-:Y:S02]  /*0160*/  IMAD.U32 R10, RZ, RZ, UR8 ;  /* 0x00000008ff0a7e24 */ /* 0x010fe4000f8e00ff */
[----:B-1----:R-:W-:-:S07]  /*0170*/  IMAD.U32 R11, RZ, RZ, UR9 ;  /* 0x00000009ff0b7e24 */ /* 0x002fce000f8e00ff */
[----:B------:R-:W-:-:S07]  /*0180*/  LEPC R20, `(.L_x_12) ;  /* 0x000000001014794e */ /* 0x000fce0000000000 */
[----:B--2---:R-:W-:Y:S05]  /*0190*/  CALL.ABS.NOINC R2 ;  /* 0x0000000002007343 */ /* 0x004fea0003c00000 */
.L_x_12:
[----:B------:R-:W0:Y:S01]  /*01a0*/  LDC R0, c[0x0][0x3a8] ;  /* 0x0000ea00ff007b82 */ /* 0x000e220000000800 */
[----:B------:R-:W1:Y:S01]  /*01b0*/  S2R R6, SR_CTAID.X ;  /* 0x0000000000067919 */ /* 0x000e620000002500 */
[----:B------:R-:W-:Y:S01]  /*01c0*/  UMOV UR4, 0x400 ;  /* 0x0000040000047882 */ /* 0x000fe20000000000 */
[----:B------:R-:W1:Y:S05]  /*01d0*/  S2R R7, SR_TID.Y ;  /* 0x0000000000077919 */ /* 0x000e6a0000002200 */
[----:B------:R-:W2:Y:S01]  /*01e0*/  LDC R10, c[0x0][0x3a4] ;  /* 0x0000e900ff0a7b82 */ /* 0x000ea20000000800 */
[----:B------:R-:W3:Y:S01]  /*01f0*/  S2R R8, SR_CTAID.Y ;  /* 0x0000000000087919 */ /* 0x000ee20000002600 */
[----:B------:R-:W3:Y:S06]  /*0200*/  S2R R9, SR_TID.X ;  /* 0x0000000000097919 */ /* 0x000eec0000002100 */
[----:B------:R-:W4:Y:S01]  /*0210*/  S2UR UR5, SR_CgaCtaId ;  /* 0x00000000000579c3 */ /* 0x000f220000008800 */
[----:B------:R-:W1:Y:S01]  /*0220*/  S2R R19, SR_CTAID.Z ;  /* 0x0000000000137919 */ /* 0x000e620000002700 */
[C---:B0-----:R-:W-:Y:S01]  /*0230*/  LEA.HI R2, R0.reuse, R0, RZ, 0x1 ;  /* 0x0000000000027211 */ /* 0x041fe200078f08ff */
[----:B------:R-:W-:-:S03]  /*0240*/  IMAD.SHL.U32 R3, R0, 0x2, RZ ;  /* 0x0000000200037824 */ /* 0x000fc600078e00ff */
[----:B------:R-:W-:Y:S01]  /*0250*/  SHF.R.S32.HI R2, RZ, 0x1, R2 ;  /* 0x00000001ff027819 */ /* 0x000fe20000011402 */
[----:B------:R-:W-:-:S03]  /*0260*/  VIADD R5, R3, 0xffffffff ;  /* 0xffffffff03057836 */ /* 0x000fc60000000000 */
[----:B------:R-:W-:Y:S01]  /*0270*/  I2FP.F32.S32 R4, R2 ;  /* 0x0000000200047245 */ /* 0x000fe20000201400 */
[----:B------:R-:W-:Y:S01]  /*0280*/  VIADD R14, R2, 0xffffffff ;  /* 0xffffffff020e7836 */ /* 0x000fe20000000000 */
[----:B------:R-:W-:Y:S02]  /*0290*/  I2FP.F32.S32 R15, R5 ;  /* 0x00000005000f7245 */ /* 0x000fe40000201400 */
[----:B------:R-:W0:Y:S01]  /*02a0*/  MUFU.LG2 R11, R4 ;  /* 0x00000004000b7308 */ /* 0x000e220000000c00 */
[----:B-1----:R-:W-:Y:S01]  /*02b0*/  IMAD R18, R6, 0x40, R7 ;  /* 0x0000004006127824 */ /* 0x002fe200078e0207 */
[----:B------:R-:W-:Y:S01]  /*02c0*/  I2FP.F32.S32 R14, R14 ;  /* 0x0000000e000e7245 */ /* 0x000fe20000201400 */
[----:B----4-:R-:W-:-:S05]  /*02d0*/  ULEA UR4, UR5, UR4, 0x18 ;  /* 0x0000000405047291 */ /* 0x010fca000f8ec0ff */
[----:B------:R1:W4:Y:S01]  /*02e0*/  MUFU.LG2 R12, R15 ;  /* 0x0000000f000c7308 */ /* 0x0003220000000c00 */
[----:B---3--:R-:W-:Y:S02]  /*02f0*/  IMAD R21, R8, 0x40, R9 ;  /* 0x0000004008157824 */ /* 0x008fe400078e0209 */
[----:B------:R-:W-:-:S03]  /*0300*/  VIADD R20, R9, UR4 ;  /* 0x0000000409147c36 */ /* 0x000fc60008000000 */
[----:B-1----:R-:W-:Y:S01]  /*0310*/  VIMNMX R15, PT, PT, R18, R21, !PT ;  /* 0x00000015120f7248 */ /* 0x002fe20007fe0100 */
[----:B0-----:R-:W-:-:S03]  /*0320*/  FMUL.FTZ R11, R11, 0.69314718246459960938 ;  /* 0x3f3172180b0b7820 */ /* 0x001fc60000410000 */
[----:B--2---:R-:W-:Y:S01]  /*0330*/  ISETP.GE.AND P0, PT, R15, R10, PT ;  /* 0x0000000a0f00720c */ /* 0x004fe20003f06270 */
[----:B----4-:R-:W-:Y:S02]  /*0340*/  FFMA.FTZ R16, R12, 0.69314718246459960938, -R11 ;  /* 0x3f3172180c107823 */ /* 0x010fe4000001080b */
[----:B------:R-:W0:Y:S02]  /*0350*/  LDC.64 R12, c[0x0][0x358] ;  /* 0x0000d600ff0c7b82 */ /* 0x000e240000000a00 */
[----:B------:R-:W1:Y:S02]  /*0360*/  MUFU.RCP R17, R16 ;  /* 0x0000001000117308 */ /* 0x000e640000001000 */
[----:B-1----:R-:W-:-:S04]  /*0370*/  FMUL.FTZ R14, R14, R17 ;  /* 0x000000110e0e7220 */ /* 0x002fc80000410000 */
[----:B------:R-:W-:Y:S02]  /*0380*/  FMUL.FTZ R22, R14, 0.99999988079071044922 ;  /* 0x3f7ffffe0e167820 */ /* 0x000fe40000410000 */
[----:B------:R-:W-:Y:S05]  /*0390*/  @P0 BRA `(.L_x_13) ;  /* 0x0000001c00400947 */ /* 0x000fea0003800000 */
[----:B------:R-:W1:Y:S01]  /*03a0*/  LDC.64 R14, c[0x0][0x398] ;  /* 0x0000e600ff0e7b82 */ /* 0x000e620000000a00 */
[----:B------:R-:W-:Y:S01]  /*03b0*/  IMAD.IADD R17, R21, 0x1, -R18 ;  /* 0x0000000115117824 */ /* 0x000fe200078e0a12 */
[----:B------:R-:W-:Y:S01]  /*03c0*/  BSSY.RECONVERGENT B0, `(.L_x_14) ;  /* 0x000000f000007945 */ /* 0x000fe20003800200 */
[----:B------:R-:W-:-:S03]  /*03d0*/  IMAD.MOV R23, RZ, RZ, -R2 ;  /* 0x000000ffff177224 */ /* 0x000fc600078e0a02 */
[C---:B------:R-:W-:Y:S02]  /*03e0*/  ISETP.GT.AND P0, PT, R17.reuse, R2, PT ;  /* 0x000000021100720c */ /* 0x040fe40003f04270 */
[----:B------:R-:W-:-:S13]  /*03f0*/  ISETP.GE.AND P1, PT, R17, R23, PT ;  /* 0x000000171100720c */ /* 0x000fda0003f26270 */
[----:B------:R-:W-:Y:S05]  /*0400*/  @!P0 BRA P1, `(.L_x_15) ;  /* 0x0000000000288947 */ /* 0x000fea0000800000 */
[----:B------:R-:W-:Y:S02]  /*0410*/  I2FP.F32.S32 R17, R17 ;  /* 0x0000001100117245 */ /* 0x000fe40000201400 */
[----:B------:R-:W-:-:S03]  /*0420*/  ISETP.GE.AND P0, PT, R21, R18, PT ;  /* 0x000000121500720c */ /* 0x000fc60003f06270 */
[----:B------:R-:W-:-:S06]  /*0430*/  FADD.FTZ R16, |R17|, -RZ ;  /* 0x800000ff11107221 */ /* 0x000fcc0000010200 */
[----:B------:R-:W2:Y:S02]  /*0440*/  MUFU.LG2 R16, R16 ;  /* 0x0000001000107308 */ /* 0x000ea40000000c00 */
[----:B--2---:R-:W-:-:S04]  /*0450*/  FFMA.FTZ R17, R16, 0.69314718246459960938, -R11 ;  /* 0x3f31721810117823 */ /* 0x004fc8000001080b */
[----:B------:R-:W-:-:S04]  /*0460*/  FMUL.FTZ R24, R22, R17 ;  /* 0x0000001116187220 */ /* 0x000fc80000410000 */
[----:B------:R-:W2:Y:S02]  /*0470*/  FRND.FTZ.CEIL R17, R24 ;  /* 0x0000001800117307 */ /* 0x000ea40000219000 */
[----:B--2---:R-:W-:-:S06]  /*0480*/  FADD.FTZ R25, R4, R17 ;  /* 0x0000001104197221 */ /* 0x004fcc0000010000 */
[----:B------:R-:W2:Y:S02]  /*0490*/  F2I.FTZ.TRUNC.NTZ R17, R25 ;  /* 0x0000001900117305 */ /* 0x000ea4000021f100 */
[----:B--2---:R-:W-:-:S07]  /*04a0*/  @!P0 IMAD.MOV R17, RZ, RZ, -R17 ;  /* 0x000000ffff118224 */ /* 0x004fce00078e0a11 */
.L_x_15:
[----:B------:R-:W-:Y:S05]  /*04b0*/  BSYNC.RECONVERGENT B0 ;  /* 0x0000000000007941 */ /* 0x000fea0003800200 */
.L_x_14:
[----:B------:R-:W-:Y:S01]  /*04c0*/  VIADDMNMX R16, R17, R0, RZ, !PT ;  /* 0x0000000011107246 */ /* 0x000fe200078001ff */
[----:B------:R-:W-:Y:S01]  /*04d0*/  IMAD R24, R19, R10, R18 ;  /* 0x0000000a13187224 */ /* 0x000fe200078e0212 */
[----:B0-----:R-:W-:Y:S02]  /*04e0*/  R2UR UR4, R12 ;  /* 0x000000000c0472ca */ /* 0x001fe400000e0000 */
[----:B------:R-:W-:Y:S02]  /*04f0*/  VIMNMX R16, PT, PT, R5, R16, PT ;  /* 0x0000001005107248 */ /* 0x000fe40003fe0100 */
[----:B------:R-:W-:-:S03]  /*0500*/  R2UR UR5, R13 ;  /* 0x000000000d0572ca */ /* 0x000fc600000e0000 */
[----:B------:R-:W-:-:S05]  /*0510*/  IMAD R17, R3, R24, R16 ;  /* 0x0000001803117224 */ /* 0x000fca00078e0210 */
[----:B-1----:R-:W-:-:S04]  /*0520*/  IADD3 R16, P0, PT, R17, R14, RZ ;  /* 0x0000000e11107210 */ /* 0x002fc80007f1e0ff */
[----:B------:R-:W-:-:S05]  /*0530*/  LEA.HI.X.SX32 R17, R17, R15, 0x1, P0 ;  /* 0x0000000f11117211 */ /* 0x000fca00000f0eff */
[----:B------:R-:W2:Y:S01]  /*0540*/  LDG.E.U8 R16, desc[UR4][R16.64] ;  /* 0x0000000410107981 */ /* 0x000ea2000c1e1100 */
[----:B------:R-:W-:Y:S02]  /*0550*/  IMAD R25, R7, 0x41, R20 ;  /* 0x0000004107197824 */ /* 0x000fe400078e0214 */
[----:B------:R-:W-:-:S05]  /*0560*/  VIADD R26, R18, 0x4 ;  /* 0x00000004121a7836 */ /* 0x000fca0000000000 */
[----:B------:R-:W-:Y:S01]  /*0570*/  ISETP.GE.AND P0, PT, R26, R10, PT ;  /* 0x0000000a1a00720c */ /* 0x000fe20003f06270 */
[----:B--2---:R1:W-:-:S12]  /*0580*/  STS.U8 [R25], R16 ;  /* 0x0000001019007388 */ /* 0x0043d80000000000 */
[----:B------:R-:W-:Y:S05]  /*0590*/  @P0 BRA `(.L_x_13) ;  /* 0x0000001800c00947 */ /* 0x000fea0003800000 */
[----:B------:R-:W-:Y:S01]  /*05a0*/  IMAD.IADD R17, R21, 0x1, -R26 ;  /* 0x0000000115117824 */ /* 0x000fe200078e0a1a */
[----:B------:R-:W-:Y:S04]  /*05b0*/  BSSY.RECONVERGENT B0, `(.L_x_16) ;  /* 0x000000e000007945 */ /* 0x000fe80003800200 */
[C---:B------:R-:W-:Y:S02]  /*05c0*/  ISETP.GT.AND P0, PT, R17.reuse, R2, PT ;  /* 0x000000021100720c */ /* 0x040fe40003f04270 */
[----:B------:R-:W-:-:S13]  /*05d0*/  ISETP.GE.AND P1, PT, R17, R23, PT ;  /* 0x000000171100720c */ /* 0x000fda0003f26270 */
[----:B------:R-:W-:Y:S05]  /*05e0*/  @!P0 BRA P1, `(.L_x_17) ;  /* 0x0000000000288947 */ /* 0x000fea0000800000 */
[----:B------:R-:W-:Y:S02]  /*05f0*/  I2FP.F32.S32 R17, R17 ;  /* 0x0000001100117245 */ /* 0x000fe40000201400 */
[----:B------:R-:W-:-:S03]  /*0600*/  ISETP.GE.AND P0, PT, R21, R26, PT ;  /* 0x0000001a1500720c */ /* 0x000fc60003f06270 */
[----:B-1----:R-:W-:-:S06]  /*0610*/  FADD.FTZ R16, |R17|, -RZ ;  /* 0x800000ff11107221 */ /* 0x002fcc0000010200 */
[----:B------:R-:W0:Y:S02]  /*0620*/  MUFU.LG2 R16, R16 ;  /* 0x0000001000107308 */ /* 0x000e240000000c00 */
[----:B0-----:R-:W-:-:S04]  /*0630*/  FFMA.FTZ R17, R16, 0.69314718246459960938, -R11 ;  /* 0x3f31721810117823 */ /* 0x001fc8000001080b */
[----:B------:R-:W-:-:S06]  /*0640*/  FMUL.FTZ R27, R22, R17 ;  /* 0x00000011161b7220 */ /* 0x000fcc0000410000 */
[----:B------:R-:W0:Y:S02]  /*0650*/  FRND.FTZ.CEIL R27, R27 ;  /* 0x0000001b001b7307 */ /* 0x000e240000219000 */
[----:B0-----:R-:W-:-:S06]  /*0660*/  FADD.FTZ R28, R4, R27 ;  /* 0x0000001b041c7221 */ /* 0x001fcc0000010000 */
[----:B------:R-:W0:Y:S02]  /*0670*/  F2I.FTZ.TRUNC.NTZ R17, R28 ;  /* 0x0000001c00117305 */ /* 0x000e24000021f100 */
[----:B0-----:R-:W-:-:S07]  /*0680*/  @!P0 IMAD.MOV R17, RZ, RZ, -R17 ;  /* 0x000000ffff118224 */ /* 0x001fce00078e0a11 */
.L_x_17:
[----:B------:R-:W-:Y:S05]  /*0690*/  BSYNC.RECONVERGENT B0 ;  /* 0x0000000000007941 */ /* 0x000fea0003800200 */
.L_x_16:
[----:B-1----:R-:W-:Y:S01]  /*06a0*/  VIADDMNMX R16, R17, R0, RZ, !PT ;  /* 0x0000000011107246 */ /* 0x002fe200078001ff */
[----:B------:R-:W-:Y:S01]  /*06b0*/  VIADD R17, R24, 0x4 ;  /* 0x0000000418117836 */ /* 0x000fe20000000000 */
[----:B------:R-:W-:Y:S02]  /*06c0*/  R2UR UR4, R12 ;  /* 0x000000000c0472ca */ /* 0x000fe400000e0000 */
[----:B------:R-:W-:Y:S02]  /*06d0*/  VIMNMX R16, PT, PT, R5, R16, PT ;  /* 0x0000001005107248 */ /* 0x000fe40003fe0100 */
[----:B------:R-:W-:-:S03]  /*06e0*/  R2UR UR5, R13 ;  /* 0x000000000d0572ca */ /* 0x000fc600000e0000 */
[----:B------:R-:W-:-:S05]  /*06f0*/  IMAD R17, R3, R17, R16 ;  /* 0x0000001103117224 */ /* 0x000fca00078e0210 */
[----:B------:R-:W-:-:S04]  /*0700*/  IADD3 R16, P0, PT, R17, R14, RZ ;  /* 0x0000000e11107210 */ /* 0x000fc80007f1e0ff */
[----:B------:R-:W-:-:S05]  /*0710*/  LEA.HI.X.SX32 R17, R17, R15, 0x1, P0 ;  /* 0x0000000f11117211 */ /* 0x000fca00000f0eff */
[----:B------:R-:W2:Y:S01]  /*0720*/  LDG.E.U8 R16, desc[UR4][R16.64] ;  /* 0x0000000410107981 */ /* 0x000ea2000c1e1100 */
[----:B------:R-:W-:-:S05]  /*0730*/  VIADD R26, R18, 0x8 ;  /* 0x00000008121a7836 */ /* 0x000fca0000000000 */
[----:B------:R-:W-:Y:S01]  /*0740*/  ISETP.GE.AND P0, PT, R26, R10, PT ;  /* 0x0000000a1a00720c */ /* 0x000fe20003f06270 */
[----:B--2---:R2:W-:-:S12]  /*0750*/  STS.U8 [R25+0x104], R16 ;  /* 0x0001041019007388 */ /* 0x0045d80000000000 */
        /* <DEDUP_REMOVED lines=8> */
[----:B--2---:R-:W-:-:S06]  /*07e0*/  FADD.FTZ R16, |R17|, -RZ ;  /* 0x800000ff11107221 */ /* 0x004fcc0000010200 */
[----:B------:R-:W0:Y:S02]  /*07f0*/  MUFU.LG2 R16, R16 ;  /* 0x0000001000107308 */ /* 0x000e240000000c00 */
[----:B0-----:R-:W-:-:S04]  /*0800*/  FFMA.FTZ R17, R16, 0.69314718246459960938, -R11 ;  /* 0x3f31721810117823 */ /* 0x001fc8000001080b */
[----:B------:R-:W-:-:S06]  /*0810*/  FMUL.FTZ R27, R22, R17 ;  /* 0x00000011161b7220 */ /* 0x000fcc0000410000 */
[----:B------:R-:W0:Y:S02]  /*0820*/  FRND.FTZ.CEIL R27, R27 ;  /* 0x0000001b001b7307 */ /* 0x000e240000219000 */
[----:B0-----:R-:W-:-:S06]  /*0830*/  FADD.FTZ R28, R4, R27 ;  /* 0x0000001b041c7221 */ /* 0x001fcc0000010000 */
[----:B------:R-:W0:Y:S02]  /*0840*/  F2I.FTZ.TRUNC.NTZ R17, R28 ;  /* 0x0000001c00117305 */ /* 0x000e24000021f100 */
[----:B0-----:R-:W-:-:S07]  /*0850*/  @!P0 IMAD.MOV R17, RZ, RZ, -R17 ;  /* 0x000000ffff118224 */ /* 0x001fce00078e0a11 */
.L_x_19:
[----:B------:R-:W-:Y:S05]  /*0860*/  BSYNC.RECONVERGENT B0 ;  /* 0x0000000000007941 */ /* 0x000fea0003800200 */
.L_x_18:
[----:B--2---:R-:W-:Y:S01]  /*0870*/  VIADDMNMX R16, R17, R0, RZ, !PT ;  /* 0x0000000011107246 */ /* 0x004fe200078001ff */
        /* <DEDUP_REMOVED lines=19> */
[----:B---3--:R-:W-:-:S06]  /*09b0*/  FADD.FTZ R16, |R17|, -RZ ;  /* 0x800000ff11107221 */ /* 0x008fcc0000010200 */
[----:B------:R-:W0:Y:S02]  /*09c0*/  MUFU.LG2 R16, R16 ;  /* 0x0000001000107308 */ /* 0x000e240000000c00 */
[----:B0-----:R-:W-:-:S04]  /*09d0*/  FFMA.FTZ R17, R16, 0.69314718246459960938, -R11 ;  /* 0x3f31721810117823 */ /* 0x001fc8000001080b */
[----:B------:R-:W-:-:S06]  /*09e0*/  FMUL.FTZ R27, R22, R17 ;  /* 0x00000011161b7220 */ /* 0x000fcc0000410000 */
[----:B------:R-:W0:Y:S02]  /*09f0*/  FRND.FTZ.CEIL R27, R27 ;  /* 0x0000001b001b7307 */ /* 0x000e240000219000 */
[----:B0-----:R-:W-:-:S06]  /*0a00*/  FADD.FTZ R28, R4, R27 ;  /* 0x0000001b041c7221 */ /* 0x001fcc0000010000 */
[----:B------:R-:W0:Y:S02]  /*0a10*/  F2I.FTZ.TRUNC.NTZ R17, R28 ;  /* 0x0000001c00117305 */ /* 0x000e24000021f100 */
[----:B0-----:R-:W-:-:S07]  /*0a20*/  @!P0 IMAD.MOV R17, RZ, RZ, -R17 ;  /* 0x000000ffff118224 */ /* 0x001fce00078e0a11 */
.L_x_21:
[----:B------:R-:W-:Y:S05]  /*0a30*/  BSYNC.RECONVERGENT B0 ;  /* 0x0000000000007941 */ /* 0x000fea0003800200 */
.L_x_20:
[----:B---3--:R-:W-:Y:S01]  /*0a40*/  VIADDMNMX R16, R17, R0, RZ, !PT ;  /* 0x0000000011107246 */ /* 0x008fe200078001ff */
        /* <DEDUP_REMOVED lines=19> */
[----:B----4-:R-:W-:-:S06]  /*0b80*/  FADD.FTZ R16, |R17|, -RZ ;  /* 0x800000ff11107221 */ /* 0x010fcc0000010200 */
[----:B------:R-:W0:Y:S02]  /*0b90*/  MUFU.LG2 R16, R16 ;  /* 0x0000001000107308 */ /* 0x000e240000000c00 */
[----:B0-----:R-:W-:-:S04]  /*0ba0*/  FFMA.FTZ R17, R16, 0.69314718246459960938, -R11 ;  /* 0x3f31721810117823 */ /* 0x001fc8000001080b */
[----:B------:R-:W-:-:S06]  /*0bb0*/  FMUL.FTZ R27, R22, R17 ;  /* 0x00000011161b7220 */ /* 0x000fcc0000410000 */
[----:B------:R-:W0:Y:S02]  /*0bc0*/  FRND.FTZ.CEIL R27, R27 ;  /* 0x0000001b001b7307 */ /* 0x000e240000219000 */
[----:B0-----:R-:W-:-:S06]  /*0bd0*/  FADD.FTZ R28, R4, R27 ;  /* 0x0000001b041c7221 */ /* 0x001fcc0000010000 */
[----:B------:R-:W0:Y:S02]  /*0be0*/  F2I.FTZ.TRUNC.NTZ R17, R28 ;  /* 0x0000001c00117305 */ /* 0x000e24000021f100 */
[----:B0-----:R-:W-:-:S07]  /*0bf0*/  @!P0 IMAD.MOV R17, RZ, RZ, -R17 ;  /* 0x000000ffff118224 */ /* 0x001fce00078e0a11 */
.L_x_23:
[----:B------:R-:W-:Y:S05]  /*0c00*/  BSYNC.RECONVERGENT B0 ;  /* 0x0000000000007941 */ /* 0x000fea0003800200 */
.L_x_22:
[----:B----4-:R-:W-:Y:S01]  /*0c10*/  VIADDMNMX R16, R17, R0, RZ, !PT ;  /* 0x0000000011107246 */ /* 0x010fe200078001ff */
        /* <DEDUP_REMOVED lines=19> */
[----:B0-----:R-:W-:-:S06]  /*0d50*/  FADD.FTZ R16, |R17|, -RZ ;  /* 0x800000ff11107221 */ /* 0x001fcc0000010200 */
[----:B------:R-:W0:Y:S02]  /*0d60*/  MUFU.LG2 R16, R16 ;  /* 0x0000001000107308 */ /* 0x000e240000000c00 */
[----:B0-----:R-:W-:-:S04]  /*0d70*/  FFMA.FTZ R17, R16, 0.69314718246459960938, -R11 ;  /* 0x3f31721810117823 */ /* 0x001fc8000001080b */
[----:B------:R-:W-:-:S06]  /*0d80*/  FMUL.FTZ R27, R22, R17 ;  /* 0x00000011161b7220 */ /* 0x000fcc0000410000 */
[----:B------:R-:W0:Y:S02]  /*0d90*/  FRND.FTZ.CEIL R27, R27 ;  /* 0x0000001b001b7307 */ /* 0x000e240000219000 */
[----:B0-----:R-:W-:-:S06]  /*0da0*/  FADD.FTZ R28, R4, R27 ;  /* 0x0000001b041c7221 */ /* 0x001fcc0000010000 */
[----:B------:R-:W0:Y:S02]  /*0db0*/  F2I.FTZ.TRUNC.NTZ R17, R28 ;  /* 0x0000001c00117305 */ /* 0x000e24000021f100 */
[----:B0-----:R-:W-:-:S07]  /*0dc0*/  @!P0 IMAD.MOV R17, RZ, RZ, -R17 ;  /* 0x000000ffff118224 */ /* 0x001fce00078e0a11 */
.L_x_25:
[----:B------:R-:W-:Y:S05]  /*0dd0*/  BSYNC.RECONVERGENT B0 ;  /* 0x0000000000007941 */ /* 0x000fea0003800200 */
.L_x_24:
[----:B0-----:R-:W-:Y:S01]  /*0de0*/  VIADDMNMX R16, R17, R0, RZ, !PT ;  /* 0x0000000011107246 */ /* 0x001fe200078001ff */
        /* <DEDUP_REMOVED lines=27> */
.L_x_27:
[----:B------:R-:W-:Y:S05]  /*0fa0*/  BSYNC.RECONVERGENT B0 ;  /* 0x0000000000007941 */ /* 0x000fea0003800200 */
.L_x_26:
        /* <DEDUP_REMOVED lines=28> */
.L_x_29:
[----:B------:R-:W-:Y:S05]  /*1170*/  BSYNC.RECONVERGENT B0 ;  /* 0x0000000000007941 */ /* 0x000fea0003800200 */
.L_x_28:
        /* <DEDUP_REMOVED lines=28> */
.L_x_31:
[----:B------:R-:W-:Y:S05]  /*1340*/  BSYNC.RECONVERGENT B0 ;  /* 0x0000000000007941 */ /* 0x000fea0003800200 */
.L_x_30:
        /* <DEDUP_REMOVED lines=28> */
.L_x_33:
[----:B------:R-:W-:Y:S05]  /*1510*/  BSYNC.RECONVERGENT B0 ;  /* 0x0000000000007941 */ /* 0x000fea0003800200 */
.L_x_32:
        /* <DEDUP_REMOVED lines=28> */
.L_x_35:
[----:B------:R-:W-:Y:S05]  /*16e0*/  BSYNC.RECONVERGENT B0 ;  /* 0x0000000000007941 */ /* 0x000fea0003800200 */
.L_x_34:
        /* <DEDUP_REMOVED lines=28> */
.L_x_37:
[----:B------:R-:W-:Y:S05]  /*18b0*/  BSYNC.RECONVERGENT B0 ;  /* 0x0000000000007941 */ /* 0x000fea0003800200 */
.L_x_36:
        /* <DEDUP_REMOVED lines=28> */
.L_x_39:
[----:B------:R-:W-:Y:S05]  /*1a80*/  BSYNC.RECONVERGENT B0 ;  /* 0x0000000000007941 */ /* 0x000fea0003800200 */
.L_x_38:
        /* <DEDUP_REMOVED lines=28> */
.L_x_41:
[----:B------:R-:W-:Y:S05]  /*1c50*/  BSYNC.RECONVERGENT B0 ;  /* 0x0000000000007941 */ /* 0x000fea0003800200 */
.L_x_40:
        /* <DEDUP_REMOVED lines=28> */
.L_x_43:
[----:B------:R-:W-:Y:S05]  /*1e20*/  BSYNC.RECONVERGENT B0 ;  /* 0x0000000000007941 */ /* 0x000fea0003800200 */
.L_x_42:
        /* <DEDUP_REMOVED lines=15> */
[C---:B------:R-:W-:Y:S02]  /*1f20*/  ISETP.GE.AND P1, PT, R17.reuse, R23, PT ;  /* 0x000000171100720c */ /* 0x040fe40003f26270 */
[----:B------:R-:W-:-:S13]  /*1f30*/  ISETP.GT.AND P0, PT, R17, R2, PT ;  /* 0x000000021100720c */ /* 0x000fda0003f04270 */
        /* <DEDUP_REMOVED lines=11> */
.L_x_45:
[----:B------:R-:W-:Y:S05]  /*1ff0*/  BSYNC.RECONVERGENT B0 ;  /* 0x0000000000007941 */ /* 0x000fea0003800200 */
.L_x_44:
        /* <DEDUP_REMOVED lines=8> */
[----:B------:R-:W2:Y:S04]  /*2080*/  LDG.E.U8 R14, desc[UR4][R14.64] ;  /* 0x000000040e0e7981 */ /* 0x000ea8000c1e1100 */
[----:B--2---:R0:W-:Y:S02]  /*2090*/  STS.U8 [R25+0xf3c], R14 ;  /* 0x000f3c0e19007388 */ /* 0x0041e40000000000 */
.L_x_13:
[----:B------:R-:W-:Y:S05]  /*20a0*/  WARPSYNC.ALL ;  /* 0x0000000000007948 */ /* 0x000fea0003800000 */
[----:B------:R-:W-:Y:S01]  /*20b0*/  BAR.SYNC.DEFER_BLOCKING 0x0 ;  /* 0x0000000000007b1d */ /* 0x000fe20000010000 */
[----:B------:R-:W-:Y:S02]  /*20c0*/  IMAD R8, R8, 0x40, R7 ;  /* 0x0000004008087824 */ /* 0x000fe400078e0207 */
[----:B------:R-:W-:-:S05]  /*20d0*/  IMAD R21, R6, 0x40, R9 ;  /* 0x0000004006157824 */ /* 0x000fca00078e0209 */
[----:B------:R-:W-:-:S04]  /*20e0*/  VIMNMX R15, PT, PT, R8, R21, !PT ;  /* 0x00000015080f7248 */ /* 0x000fc80007fe0100 */
[----:B------:R-:W-:-:S13]  /*20f0*/  ISETP.GE.AND P0, PT, R15, R10, PT ;  /* 0x0000000a0f00720c */ /* 0x000fda0003f06270 */
[----:B------:R-:W-:Y:S05]  /*2100*/  @P0 EXIT ;  /* 0x000000000000094d */ /* 0x000fea0003800000 */
        /* <DEDUP_REMOVED lines=11> */
[----:B-1234-:R-:W-:-:S04]  /*21c0*/  FMUL.FTZ R16, R22, R15 ;  /* 0x0000000f16107220 */ /* 0x01efc80000410000 */
[----:B------:R-:W0:Y:S02]  /*21d0*/  FRND.FTZ.CEIL R15, R16 ;  /* 0x00000010000f7307 */ /* 0x000e240000219000 */
[----:B0-----:R-:W-:-:S06]  /*21e0*/  FADD.FTZ R17, R4, R15 ;  /* 0x0000000f04117221 */ /* 0x001fcc0000010000 */
[----:B------:R-:W0:Y:S02]  /*21f0*/  F2I.FTZ.TRUNC.NTZ R15, R17 ;  /* 0x00000011000f7305 */ /* 0x000e24000021f100 */
[----:B0-----:R-:W-:-:S07]  /*2200*/  @!P0 IMAD.MOV R15, RZ, RZ, -R15 ;  /* 0x000000ffff0f8224 */ /* 0x001fce00078e0a0f */
.L_x_47:
[----:B------:R-:W-:Y:S05]  /*2210*/  BSYNC.RECONVERGENT B0 ;  /* 0x0000000000007941 */ /* 0x000fea0003800200 */
.L_x_46:
[----:B------:R-:W5:Y:S01]  /*2220*/  LDCU.128 UR4, c[0x0][0x380] ;  /* 0x00007000ff0477ac */ /* 0x000f620008000c00 */
[----:B0-----:R-:W-:Y:S01]  /*2230*/  VIADDMNMX R14, R15, R0, RZ, !PT ;  /* 0x000000000f0e7246 */ /* 0x001fe200078001ff */
[----:B------:R-:W-:Y:S01]  /*2240*/  IMAD R18, R19, R10, R8 ;  /* 0x0000000a13127224 */ /* 0x000fe200078e0208 */
[----:B------:R-:W-:Y:S01]  /*2250*/  R2UR UR12, R12 ;  /* 0x000000000c0c72ca */ /* 0x000fe200000e0000 */
[----:B------:R-:W1:Y:S01]  /*2260*/  LDCU.64 UR8, c[0x0][0x390] ;  /* 0x00007200ff0877ac */ /* 0x000e620008000a00 */
[----:B------:R-:W-:Y:S01]  /*2270*/  VIMNMX R14, PT, PT, R5, R14, PT ;  /* 0x0000000e050e7248 */ /* 0x000fe20003fe0100 */
[----:B------:R-:W-:Y:S01]  /*2280*/  IMAD R24, R18, R10, R21 ;  /* 0x0000000a12187224 */ /* 0x000fe200078e0215 */
[----:B------:R-:W-:Y:S02]  /*2290*/  R2UR UR13, R13 ;  /* 0x000000000d0d72ca */ /* 0x000fe400000e0000 */
[----:B------:R-:W-:Y:S01]  /*22a0*/  R2UR UR10, R12 ;  /* 0x000000000c0a72ca */ /* 0x000fe200000e0000 */
[----:B------:R-:W-:Y:S01]  /*22b0*/  IMAD R17, R3, R18, R14 ;  /* 0x0000001203117224 */ /* 0x000fe200078e020e */
[----:B------:R-:W-:-:S02]  /*22c0*/  R2UR UR11, R13 ;  /* 0x000000000d0b72ca */ /* 0x000fc400000e0000 */
[----:B------:R-:W-:Y:S02]  /*22d0*/  SHF.R.S32.HI R19, RZ, 0x1f, R24 ;  /* 0x0000001fff137819 */ /* 0x000fe40000011418 */
[----:B-----5:R-:W-:Y:S02]  /*22e0*/  IADD3 R14, P1, PT, R24, UR6, RZ ;  /* 0x00000006180e7c10 */ /* 0x020fe4000ff3e0ff */
[----:B-1234-:R-:W-:Y:S02]  /*22f0*/  IADD3 R16, P0, PT, R17, UR8, RZ ;  /* 0x0000000811107c10 */ /* 0x01efe4000ff1e0ff */
[----:B------:R-:W-:Y:S02]  /*2300*/  IADD3.X R15, PT, PT, R19, UR7, RZ, P1, !PT ;  /* 0x00000007130f7c10 */ /* 0x000fe40008ffe4ff */
[----:B------:R-:W-:-:S04]  /*2310*/  LEA.HI.X.SX32 R17, R17, UR9, 0x1, P0 ;  /* 0x0000000911117c11 */ /* 0x000fc800080f0eff */
[----:B------:R-:W2:Y:S04]  /*2320*/  LDG.E.U8 R15, desc[UR12][R14.64] ;  /* 0x0000000c0e0f7981 */ /* 0x000ea8000c1e1100 */
[----:B------:R-:W2:Y:S01]  /*2330*/  LDG.E.U8 R16, desc[UR10][R16.64] ;  /* 0x0000000a10107981 */ /* 0x000ea2000c1e1100 */
[----:B------:R-:W-:Y:S01]  /*2340*/  IMAD R7, R9, 0x40, R7 ;  /* 0x0000004009077824 */ /* 0x000fe200078e0207 */
[----:B------:R-:W-:Y:S01]  /*2350*/  IADD3 R24, P1, PT, R24, UR4, RZ ;  /* 0x0000000418187c10 */ /* 0x000fe2000ff3e0ff */
[----:B------:R-:W-:Y:S02]  /*2360*/  VIADD R26, R8, 0x4 ;  /* 0x00000004081a7836 */ /* 0x000fe40000000000 */
[----:B------:R-:W-:Y:S01]  /*2370*/  IMAD.IADD R20, R20, 0x1, R7 ;  /* 0x0000000114147824 */ /* 0x000fe200078e0207 */
[----:B------:R-:W-:-:S02]  /*2380*/  IADD3.X R25, PT, PT, R19, UR5, RZ, P1, !PT ;  /* 0x0000000513197c10 */ /* 0x000fc40008ffe4ff */
[----:B------:R-:W-:Y:S02]  /*2390*/  ISETP.GE.U32.AND P0, PT, R26, R10, PT ;  /* 0x0000000a1a00720c */ /* 0x000fe40003f06070 */
[----:B------:R-:W2:Y:S02]  /*23a0*/  LDS.U8 R7, [R20] ;  /* 0x0000000014077984 */ /* 0x000ea40000000000 */
[----:B--2---:R-:W-:-:S05]  /*23b0*/  IADD3 R7, PT, PT, R7, R15, R16 ;  /* 0x0000000f07077210 */ /* 0x004fca0007ffe010 */
[----:B------:R0:W-:Y:S04]  /*23c0*/  STG.E.U8 desc[UR10][R24.64], R7 ;  /* 0x0000000718007986 */ /* 0x0001e8000c10110a */
[----:B------:R-:W-:Y:S05]  /*23d0*/  @P0 EXIT ;  /* 0x000000000000094d */ /* 0x000fea0003800000 */
[----:B0-----:R-:W-:Y:S01]  /*23e0*/  IMAD.IADD R7, R26, 0x1, -R21 ;  /* 0x000000011a077824 */ /* 0x001fe200078e0a15 */
[----:B------:R-:W-:Y:S01]  /*23f0*/  BSSY.RECONVERGENT B0, `(.L_x_48) ;  /* 0x000000f000007945 */ /* 0x000fe20003800200 */
[----:B------:R-:W-:-:S03]  /*2400*/  VIADD R16, R18, 0x4 ;  /* 0x0000000412107836 */ /* 0x000fc60000000000 */
[C---:B------:R-:W-:Y:S02]  /*2410*/  ISETP.GT.AND P0, PT, R7.reuse, R2, PT ;  /* 0x000000020700720c */ /* 0x040fe40003f04270 */
[----:B------:R-:W-:-:S13]  /*2420*/  ISETP.GE.AND P1, PT, R7, R6, PT ;  /* 0x000000060700720c */ /* 0x000fda0003f26270 */
[----:B------:R-:W-:Y:S05]  /*2430*/  @!P0 BRA P1, `(.L_x_49) ;  /* 0x0000000000288947 */ /* 0x000fea0000800000 */
[----:B------:R-:W-:Y:S02]  /*2440*/  I2FP.F32.S32 R7, R7 ;  /* 0x0000000700077245 */ /* 0x000fe40000201400 */
[----:B------:R-:W-:-:S03]  /*2450*/  ISETP.GE.AND P0, PT, R26, R21, PT ;  /* 0x000000151a00720c */ /* 0x000fc60003f06270 */
[----:B------:R-:W-:-:S04]  /*2460*/  FADD.FTZ R9, |R7|, -RZ ;  /* 0x800000ff07097221 */ /* 0x000fc80000010200 */
[----:B------:R-:W0:Y:S02]  /*2470*/  MUFU.LG2 R14, R9 ;  /* 0x00000009000e7308 */ /* 0x000e240000000c00 */
[----:B0-----:R-:W-:-:S04]  /*2480*/  FFMA.FTZ R7, R14, 0.69314718246459960938, -R11 ;  /* 0x3f3172180e077823 */ /* 0x001fc8000001080b */
[----:B------:R-:W-:-:S04]  /*2490*/  FMUL.FTZ R14, R22, R7 ;  /* 0x00000007160e7220 */ /* 0x000fc80000410000 */
[----:B------:R-:W0:Y:S02]  /*24a0*/  FRND.FTZ.CEIL R7, R14 ;  /* 0x0000000e00077307 */ /* 0x000e240000219000 */
[----:B0-----:R-:W-:-:S06]  /*24b0*/  FADD.FTZ R15, R4, R7 ;  /* 0x00000007040f7221 */ /* 0x001fcc0000010000 */
[----:B------:R-:W0:Y:S02]  /*24c0*/  F2I.FTZ.TRUNC.NTZ R7, R15 ;  /* 0x0000000f00077305 */ /* 0x000e24000021f100 */
[----:B0-----:R-:W-:-:S07]  /*24d0*/  @!P0 IMAD.MOV R7, RZ, RZ, -R7 ;  /* 0x000000ffff078224 */ /* 0x001fce00078e0a07 */
.L_x_49:
[----:B------:R-:W-:Y:S05]  /*24e0*/  BSYNC.RECONVERGENT B0 ;  /* 0x0000000000007941 */ /* 0x000fea0003800200 */
.L_x_48:
[----:B------:R-:W-:Y:S01]  /*24f0*/  VIADDMNMX R14, R7, R0, RZ, !PT ;  /* 0x00000000070e7246 */ /* 0x000fe200078001ff */
[----:B------:R-:W-:Y:S01]  /*2500*/  IMAD R24, R16, R10, R21 ;  /* 0x0000000a10187224 */ /* 0x000fe200078e0215 */
[C---:B------:R-:W-:Y:S02]  /*2510*/  R2UR UR12, R12.reuse ;  /* 0x000000000c0c72ca */ /* 0x040fe400000e0000 */
[----:B------:R-:W-:Y:S02]  /*2520*/  VIMNMX R14, PT, PT, R5, R14, PT ;  /* 0x0000000e050e7248 */ /* 0x000fe40003fe0100 */
[----:B------:R-:W-:Y:S02]  /*2530*/  R2UR UR13, R13 ;  /* 0x000000000d0d72ca */ /* 0x000fe400000e0000 */
[----:B------:R-:W-:Y:S01]  /*2540*/  R2UR UR10, R12 ;  /* 0x000000000c0a72ca */ /* 0x000fe200000e0000 */
[----:B------:R-:W-:Y:S01]  /*2550*/  IMAD R7, R3, R16, R14 ;  /* 0x0000001003077224 */ /* 0x000fe200078e020e */
[----:B------:R-:W-:-:S02]  /*2560*/  R2UR UR11, R13 ;  /* 0x000000000d0b72ca */ /* 0x000fc400000e0000 */
[----:B------:R-:W-:Y:S02]  /*2570*/  SHF.R.S32.HI R9, RZ, 0x1f, R24 ;  /* 0x0000001fff097819 */ /* 0x000fe40000011418 */
[C---:B------:R-:W-:Y:S02]  /*2580*/  IADD3 R14, P1, PT, R24.reuse, UR6, RZ ;  /* 0x00000006180e7c10 */ /* 0x040fe4000ff3e0ff */
[----:B------:R-:W-:Y:S02]  /*2590*/  IADD3 R16, P0, PT, R7, UR8, RZ ;  /* 0x0000000807107c10 */ /* 0x000fe4000ff1e0ff */
[----:B------:R-:W-:Y:S02]  /*25a0*/  IADD3.X R15, PT, PT, R9, UR7, RZ, P1, !PT ;  /* 0x00000007090f7c10 */ /* 0x000fe40008ffe4ff */
[----:B------:R-:W-:Y:S02]  /*25b0*/  LEA.HI.X.SX32 R17, R7, UR9, 0x1, P0 ;  /* 0x0000000907117c11 */ /* 0x000fe400080f0eff */
[----:B------:R-:W0:Y:S04]  /*25c0*/  LDS.U8 R7, [R20+0x4] ;  /* 0x0000040014077984 */ /* 0x000e280000000000 */
[----:B------:R-:W0:Y:S04]  /*25d0*/  LDG.E.U8 R15, desc[UR12][R14.64] ;  /* 0x0000000c0e0f7981 */ /* 0x000e28000c1e1100 */
[----:B------:R-:W0:Y:S01]  /*25e0*/  LDG.E.U8 R16, desc[UR10][R16.64] ;  /* 0x0000000a10107981 */ /* 0x000e22000c1e1100 */
[----:B------:R-:W-:Y:S01]  /*25f0*/  IADD3 R24, P0, PT, R24, UR4, RZ ;  /* 0x0000000418187c10 */ /* 0x000fe2000ff1e0ff */
[----:B------:R-:W-:-:S03]  /*2600*/  VIADD R26, R8, 0x8 ;  /* 0x00000008081a7836 */ /* 0x000fc60000000000 */
[----:B------:R-:W-:Y:S02]  /*2610*/  IADD3.X R25, PT, PT, R9, UR5, RZ, P0, !PT ;  /* 0x0000000509197c10 */ /* 0x000fe400087fe4ff */
[----:B------:R-:W-:Y:S02]  /*2620*/  ISETP.GE.U32.AND P0, PT, R26, R10, PT ;  /* 0x0000000a1a00720c */ /* 0x000fe40003f06070 */
[----:B0-----:R-:W-:-:S05]  /*2630*/  IADD3 R7, PT, PT, R7, R15, R16 ;  /* 0x0000000f07077210 */ /* 0x001fca0007ffe010 */
[----:B------:R0:W-:Y:S06]  /*2640*/  STG.E.U8 desc[UR10][R24.64], R7 ;  /* 0x0000000718007986 */ /* 0x0001ec000c10110a */
        /* <DEDUP_REMOVED lines=17> */
.L_x_51:
[----:B------:R-:W-:Y:S05]  /*2760*/  BSYNC.RECONVERGENT B0 ;  /* 0x0000000000007941 */ /* 0x000fea0003800200 */
.L_x_50:
        /* <DEDUP_REMOVED lines=39> */
.L_x_53:
[----:B------:R-:W-:Y:S05]  /*29e0*/  BSYNC.RECONVERGENT B0 ;  /* 0x0000000000007941 */ /* 0x000fea0003800200 */
.L_x_52:
        /* <DEDUP_REMOVED lines=39> */
.L_x_55:
[----:B------:R-:W-:Y:S05]  /*2c60*/  BSYNC.RECONVERGENT B0 ;  /* 0x0000000000007941 */ /* 0x000fea0003800200 */
.L_x_54:
        /* <DEDUP_REMOVED lines=39> */
.L_x_57:
[----:B------:R-:W-:Y:S05]  /*2ee0*/  BSYNC.RECONVERGENT B0 ;  /* 0x0000000000007941 */ /* 0x000fea0003800200 */
.L_x_56:
        /* <DEDUP_REMOVED lines=39> */
.L_x_59:
[----:B------:R-:W-:Y:S05]  /*3160*/  BSYNC.RECONVERGENT B0 ;  /* 0x0000000000007941 */ /* 0x000fea0003800200 */
.L_x_58:
        /* <DEDUP_REMOVED lines=39> */
.L_x_61:
[----:B------:R-:W-:Y:S05]  /*33e0*/  BSYNC.RECONVERGENT B0 ;  /* 0x0000000000007941 */ /* 0x000fea0003800200 */
.L_x_60:
        /* <DEDUP_REMOVED lines=39> */
.L_x_63:
[----:B------:R-:W-:Y:S05]  /*3660*/  BSYNC.RECONVERGENT B0 ;  /* 0x0000000000007941 */ /* 0x000fea0003800200 */
.L_x_62:
        /* <DEDUP_REMOVED lines=39> */
.L_x_65:
[----:B------:R-:W-:Y:S05]  /*38e0*/  BSYNC.RECONVERGENT B0 ;  /* 0x0000000000007941 */ /* 0x000fea0003800200 */
.L_x_64:
        /* <DEDUP_REMOVED lines=39> */
.L_x_67:
[----:B------:R-:W-:Y:S05]  /*3b60*/  BSYNC.RECONVERGENT B0 ;  /* 0x0000000000007941 */ /* 0x000fea0003800200 */
.L_x_66:
        /* <DEDUP_REMOVED lines=39> */
.L_x_69:
[----:B------:R-:W-:Y:S05]  /*3de0*/  BSYNC.RECONVERGENT B0 ;  /* 0x0000000000007941 */ /* 0x000fea0003800200 */
.L_x_68:
        /* <DEDUP_REMOVED lines=39> */
.L_x_71:
[----:B------:R-:W-:Y:S05]  /*4060*/  BSYNC.RECONVERGENT B0 ;  /* 0x0000000000007941 */ /* 0x000fea0003800200 */
.L_x_70:
        /* <DEDUP_REMOVED lines=39> */
.L_x_73:
[----:B------:R-:W-:Y:S05]  /*42e0*/  BSYNC.RECONVERGENT B0 ;  /* 0x0000000000007941 */ /* 0x000fea0003800200 */
.L_x_72:
        /* <DEDUP_REMOVED lines=39> */
.L_x_75:
[----:B------:R-:W-:Y:S05]  /*4560*/  BSYNC.RECONVERGENT B0 ;  /* 0x0000000000007941 */ /* 0x000fea0003800200 */
.L_x_74:
        /* <DEDUP_REMOVED lines=31> */
[----:B------:R-:W-:-:S06]  /*4760*/  FADD.FTZ R2, |R7|, -RZ ;  /* 0x800000ff07027221 */ /* 0x000fcc0000010200 */
[----:B------:R-:W0:Y:S02]  /*4770*/  MUFU.LG2 R2, R2 ;  /* 0x0000000200027308 */ /* 0x000e240000000c00 */
[----:B0-----:R-:W-:-:S04]  /*4780*/  FFMA.FTZ R11, R2, 0.69314718246459960938, -R11 ;  /* 0x3f317218020b7823 */ /* 0x001fc8000001080b */
[----:B------:R-:W-:-:S06]  /*4790*/  FMUL.FTZ R11, R22, R11 ;  /* 0x0000000b160b7220 */ /* 0x000fcc0000410000 */
[----:B------:R-:W0:Y:S02]  /*47a0*/  FRND.FTZ.CEIL R11, R11 ;  /* 0x0000000b000b7307 */ /* 0x000e240000219000 */
[----:B0-----:R-:W-:-:S06]  /*47b0*/  FADD.FTZ R4, R4, R11 ;  /* 0x0000000b04047221 */ /* 0x001fcc0000010000 */
[----:B------:R-:W0:Y:S02]  /*47c0*/  F2I.FTZ.TRUNC.NTZ R7, R4 ;  /* 0x0000000400077305 */ /* 0x000e24000021f100 */
[----:B0-----:R-:W-:-:S07]  /*47d0*/  @!P0 IMAD.MOV R7, RZ, RZ, -R7 ;  /* 0x000000ffff078224 */ /* 0x001fce00078e0a07 */
.L_x_77:
[----:B------:R-:W-:Y:S05]  /*47e0*/  BSYNC.RECONVERGENT B0 ;  /* 0x0000000000007941 */ /* 0x000fea0003800200 */
.L_x_76:
[----:B------:R-:W-:Y:S01]  /*47f0*/  VIADDMNMX R0, R7, R0, RZ, !PT ;  /* 0x0000000007007246 */ /* 0x000fe200078001ff */
[----:B------:R-:W-:Y:S01]  /*4800*/  IMAD R6, R18, R10, R21 ;  /* 0x0000000a12067224 */ /* 0x000fe200078e0215 */
[C---:B------:R-:W-:Y:S01]  /*4810*/  R2UR UR12, R12.reuse ;  /* 0x000000000c0c72ca */ /* 0x040fe200000e0000 */
[----:B------:R-:W0:Y:S01]  /*4820*/  LDS.U8 R20, [R20+0x3c] ;  /* 0x00003c0014147984 */ /* 0x000e220000000000 */
[----:B------:R-:W-:Y:S02]  /*4830*/  VIMNMX R0, PT, PT, R5, R0, PT ;  /* 0x0000000005007248 */ /* 0x000fe40003fe0100 */
[----:B------:R-:W-:Y:S02]  /*4840*/  R2UR UR13, R13 ;  /* 0x000000000d0d72ca */ /* 0x000fe400000e0000 */
[----:B------:R-:W-:Y:S01]  /*4850*/  R2UR UR10, R12 ;  /* 0x000000000c0a72ca */ /* 0x000fe200000e0000 */
[----:B------:R-:W-:Y:S01]  /*4860*/  IMAD R0, R3, R18, R0 ;  /* 0x0000001203007224 */ /* 0x000fe200078e0200 */
[----:B------:R-:W-:-:S02]  /*4870*/  R2UR UR11, R13 ;  /* 0x000000000d0b72ca */ /* 0x000fc400000e0000 */
[----:B------:R-:W-:Y:S02]  /*4880*/  SHF.R.S32.HI R7, RZ, 0x1f, R6 ;  /* 0x0000001fff077819 */ /* 0x000fe40000011406 */
[----:B------:R-:W-:Y:S02]  /*4890*/  IADD3 R4, P1, PT, R6, UR6, RZ ;  /* 0x0000000606047c10 */ /* 0x000fe4000ff3e0ff */
[C---:B------:R-:W-:Y:S02]  /*48a0*/  IADD3 R2, P0, PT, R0.reuse, UR8, RZ ;  /* 0x0000000800027c10 */ /* 0x040fe4000ff1e0ff */
[----:B------:R-:W-:Y:S02]  /*48b0*/  IADD3.X R5, PT, PT, R7, UR7, RZ, P1, !PT ;  /* 0x0000000707057c10 */ /* 0x000fe40008ffe4ff */
[----:B------:R-:W-:-:S04]  /*48c0*/  LEA.HI.X.SX32 R3, R0, UR9, 0x1, P0 ;  /* 0x0000000900037c11 */ /* 0x000fc800080f0eff */
[----:B------:R-:W0:Y:S04]  /*48d0*/  LDG.E.U8 R5, desc[UR12][R4.64] ;  /* 0x0000000c04057981 */ /* 0x000e28000c1e1100 */
[----:B------:R-:W0:Y:S01]  /*48e0*/  LDG.E.U8 R2, desc[UR10][R2.64] ;  /* 0x0000000a02027981 */ /* 0x000e22000c1e1100 */
[----:B------:R-:W-:-:S04]  /*48f0*/  IADD3 R6, P0, PT, R6, UR4, RZ ;  /* 0x0000000406067c10 */ /* 0x000fc8000ff1e0ff */
[----:B------:R-:W-:Y:S02]  /*4900*/  IADD3.X R7, PT, PT, R7, UR5, RZ, P0, !PT ;  /* 0x0000000507077c10 */ /* 0x000fe400087fe4ff */
[----:B0-----:R-:W-:-:S05]  /*4910*/  IADD3 R9, PT, PT, R20, R5, R2 ;  /* 0x0000000514097210 */ /* 0x001fca0007ffe002 */
[----:B------:R-:W-:Y:S01]  /*4920*/  STG.E.U8 desc[UR10][R6.64], R9 ;  /* 0x0000000906007986 */ /* 0x000fe2000c10110a */
[----:B------:R-:W-:Y:S05]  /*4930*/  EXIT ;  /* 0x000000000000794d */ /* 0x000fea0003800000 */
        .weak           $__internal_0_$__cuda_sm20_rem_u16
        .type           $__internal_0_$__cuda_sm20_rem_u16,@function
        .size           $__internal_0_$__cuda_sm20_rem_u16,(.L_x_270 - $__internal_0_$__cuda_sm20_rem_u16)
$__internal_0_$__cuda_sm20_rem_u16:
[----:B------:R-:W0:Y:S01]  /*4940*/  I2F.U16 R2, UR4 ;  /* 0x0000000400027d06 */ /* 0x000e220008101000 */
[----:B------:R-:W-:Y:S01]  /*4950*/  IMAD.MOV.U32 R3, RZ, RZ, 0x4b800000 ;  /* 0x4b800000ff037424 */ /* 0x000fe200078e00ff */
[C---:B0-----:R-:W-:Y:S02]  /*4960*/  FSETP.GEU.AND P1, PT, |R2|.reuse, 1.175494350822287508e-38, PT ;  /* 0x008000000200780b */ /* 0x041fe40003f2e200 */
[----:B------:R-:W-:Y:S02]  /*4970*/  FSETP.GT.AND P0, PT, |R2|, 8.50705917302346158658e+37, PT ;  /* 0x7e8000000200780b */ /* 0x000fe40003f04200 */
[----:B------:R-:W-:-:S04]  /*4980*/  FSEL R3, R3, 1, !P1 ;  /* 0x3f80000003037808 */ /* 0x000fc80004800000 */
[----:B------:R-:W-:Y:S02]  /*4990*/  FSEL R3, R3, 0.25, !P0 ;  /* 0x3e80000003037808 */ /* 0x000fe40004000000 */
[----:B------:R-:W-:-:S03]  /*49a0*/  ISETP.NE.U32.AND P0, PT, RZ, UR4, PT ;  /* 0x00000004ff007c0c */ /* 0x000fc6000bf05070 */
[----:B------:R-:W-:Y:S02]  /*49b0*/  FMUL R4, R2, R3 ;  /* 0x0000000302047220 */ /* 0x000fe40000400000 */
[----:B------:R-:W-:Y:S08]  /*49c0*/  I2F.U16.RZ R2, R0 ;  /* 0x0000000000027306 */ /* 0x000ff0000010d000 */
[----:B------:R-:W0:Y:S02]  /*49d0*/  MUFU.RCP R4, R4 ;  /* 0x0000000400047308 */ /* 0x000e240000001000 */
[----:B0-----:R-:W-:-:S04]  /*49e0*/  FMUL R3, R3, R4 ;  /* 0x0000000403037220 */ /* 0x001fc80000400000 */
[----:B------:R-:W-:-:S04]  /*49f0*/  VIADD R3, R3, 0x2 ;  /* 0x0000000203037836 */ /* 0x000fc80000000000 */
[----:B------:R-:W-:-:S06]  /*4a00*/  FMUL.RZ R5, R2, R3 ;  /* 0x0000000302057220 */ /* 0x000fcc000040c000 */
[----:B------:R-:W0:Y:S02]  /*4a10*/  F2I.U32.TRUNC.NTZ R5, R5 ;  /* 0x0000000500057305 */ /* 0x000e24000020f000 */
[----:B0-----:R-:W-:-:S05]  /*4a20*/  LOP3.LUT R2, R5, 0xffff, RZ, 0xc0, !PT ;  /* 0x0000ffff05027812 */ /* 0x001fca00078ec0ff */
[----:B------:R-:W-:Y:S02]  /*4a30*/  IMAD.MOV R3, RZ, RZ, -R2 ;  /* 0x000000ffff037224 */ /* 0x000fe400078e0a02 */
[----:B------:R-:W-:Y:S02]  /*4a40*/  IMAD.MOV.U32 R2, RZ, RZ, R7 ;  /* 0x000000ffff027224 */ /* 0x000fe400078e0007 */
[----:B------:R-:W-:Y:S02]  /*4a50*/  IMAD R6, R3, UR4, R0 ;  /* 0x0000000403067c24 */ /* 0x000fe4000f8e0200 */
[----:B------:R-:W-:Y:S02]  /*4a60*/  IMAD.MOV.U32 R3, RZ, RZ, 0x0 ;  /* 0x00000000ff037424 */ /* 0x000fe400078e00ff */
[----:B------:R-:W-:Y:S02]  /*4a70*/  @!P0 IMAD.MOV.U32 R6, RZ, RZ, -0x1 ;  /* 0xffffffffff068424 */ /* 0x000fe400078e00ff */
[----:B------:R-:W-:Y:S05]  /*4a80*/  RET.REL.NODEC R2 `(_ZN17fastertransformer29disentangled_attention_kernelIaLi64ELi4EEEvPT_S2_PKS1_S4_iii) ;  /* 0xffffffb4025c7950 */ /* 0x000fea0003c3ffff */
.L_x_78:
        /* <DEDUP_REMOVED lines=15> */
.L_x_270:


//--------------------- .text._ZN17fastertransformer29disentangled_attention_kernelIaLi32ELi8EEEvPT_S2_PKS1_S4_iii --------------------------
	.section	.text._ZN17fastertransformer29disentangled_attention_kernelIaLi32ELi8EEEvPT_S2_PKS1_S4_iii,"ax",@progbits
	.align	128
        .global         _ZN17fastertransformer29disentangled_attention_kernelIaLi32ELi8EEEvPT_S2_PKS1_S4_iii
        .type           _ZN17fastertransformer29disentangled_attention_kernelIaLi32ELi8EEEvPT_S2_PKS1_S4_iii,@function
        .size           _ZN17fastertransformer29disentangled_attention_kernelIaLi32ELi8EEEvPT_S2_PKS1_S4_iii,(.L_x_271 - _ZN17fastertransformer29disentangled_attention_kernelIaLi32ELi8EEEvPT_S2_PKS1_S4_iii)
        .other          _ZN17fastertransformer29disentangled_attention_kernelIaLi32ELi8EEEvPT_S2_PKS1_S4_iii,@"STO_CUDA_ENTRY STV_DEFAULT"
_ZN17fastertransformer29disentangled_attention_kernelIaLi32ELi8EEEvPT_S2_PKS1_S4_iii:
.text._ZN17fastertransformer29disentangled_attention_kernelIaLi32ELi8EEEvPT_S2_PKS1_S4_iii:
[----:B------:R-:W0:Y:S01]  /*0000*/  LDC R1, c[0x0][0x37c] ;  /* 0x0000df00ff017b82 */ /* 0x000e220000000800 */
[----:B------:R-:W1:Y:S07]  /*0010*/  LDCU UR4, c[0x0][0x364] ;  /* 0x00006c80ff0477ac */ /* 0x000e6e0008000800 */
[----:B------:R-:W2:Y:S01]  /*0020*/  LDC R0, c[0x0][0x360] ;  /* 0x0000d800ff007b82 */ /* 0x000ea20000000800 */
[----:B------:R-:W-:Y:S01]  /*0030*/  MOV R7, 0x70 ;  /* 0x0000007000077802 */ /* 0x000fe20000000f00 */
[----:B-1----:R-:W-:Y:S01]  /*0040*/  ULOP3.LUT UR4, UR4, 0xffff, URZ, 0xc0, !UPT ;  /* 0x0000ffff04047892 */ /* 0x002fe2000f8ec0ff */
[----:B0-2---:R-:W-:-:S11]  /*0050*/  LOP3.LUT R0, R0, 0xffff, RZ, 0xc0, !PT ;  /* 0x0000ffff00007812 */ /* 0x005fd600078ec0ff */
[----:B------:R-:W-:Y:S05]  /*0060*/  CALL.REL.NOINC `($__internal_1_$__cuda_sm20_rem_u16) ;  /* 0x0000001400447944 */ /* 0x000fea0003c00000 */
        /* <DEDUP_REMOVED lines=19> */
.L_x_79:
        /* <DEDUP_REMOVED lines=27> */
[----:B------:R-:W0:Y:S04]  /*0350*/  LDC.64 R2, c[0x0][0x358] ;  /* 0x0000d600ff027b82 */ /* 0x000e280000000a00 */
[----:B------:R-:W1:Y:S02]  /*0360*/  MUFU.RCP R5, R5 ;  /* 0x0000000500057308 */ /* 0x000e640000001000 */
[----:B-1----:R-:W-:-:S04]  /*0370*/  FMUL.FTZ R0, R0, R5 ;  /* 0x0000000500007220 */ /* 0x002fc80000410000 */
[----:B------:R-:W-:Y:S01]  /*0380*/  FMUL.FTZ R0, R0, 0.99999988079071044922 ;  /* 0x3f7ffffe00007820 */ /* 0x000fe20000410000 */
[----:B------:R-:W-:Y:S06]  /*0390*/  @P0 BRA `(.L_x_80) ;  /* 0x0000000400d00947 */ /* 0x000fec0003800000 */
        /* <DEDUP_REMOVED lines=17> */
.L_x_82:
[----:B------:R-:W-:Y:S05]  /*04b0*/  BSYNC.RECONVERGENT B0 ;  /* 0x0000000000007941 */ /* 0x000fea0003800200 */
.L_x_81:
        /* <DEDUP_REMOVED lines=14> */
[----:B-1----:R-:W-:Y:S01]  /*05a0*/  IMAD.IADD R6, R23, 0x1, -R28 ;  /* 0x0000000117067824 */ /* 0x002fe200078e0a1c */
[----:B------:R-:W-:Y:S04]  /*05b0*/  BSSY.RECONVERGENT B0, `(.L_x_83) ;  /* 0x000000e000007945 */ /* 0x000fe80003800200 */
        /* <DEDUP_REMOVED lines=8> */
[----:B------:R-:W-:-:S04]  /*0640*/  FMUL.FTZ R25, R0, R25 ;  /* 0x0000001900197220 */ /* 0x000fc80000410000 */
[----:B------:R-:W0:Y:S02]  /*0650*/  FRND.FTZ.CEIL R6, R25 ;  /* 0x0000001900067307 */ /* 0x000e240000219000 */
[----:B0-----:R-:W-:-:S06]  /*0660*/  FADD.FTZ R27, R11, R6 ;  /* 0x000000060b1b7221 */ /* 0x001fcc0000010000 */
[----:B------:R-:W0:Y:S02]  /*0670*/  F2I.FTZ.TRUNC.NTZ R6, R27 ;  /* 0x0000001b00067305 */ /* 0x000e24000021f100 */
[----:B0-----:R-:W-:-:S07]  /*0680*/  @!P0 IMAD.MOV R6, RZ, RZ, -R6 ;  /* 0x000000ffff068224 */ /* 0x001fce00078e0a06 */
.L_x_84:
[----:B------:R-:W-:Y:S05]  /*0690*/  BSYNC.RECONVERGENT B0 ;  /* 0x0000000000007941 */ /* 0x000fea0003800200 */
.L_x_83:
[----:B------:R-:W-:Y:S01]  /*06a0*/  VIADDMNMX R7, R6, R14, RZ, !PT ;  /* 0x0000000e06077246 */ /* 0x000fe200078001ff */
        /* <DEDUP_REMOVED lines=12> */
[----:B--2---:R-:W-:Y:S01]  /*0770*/  IMAD.IADD R6, R23, 0x1, -R28 ;  /* 0x0000000117067824 */ /* 0x004fe200078e0a1c */
        /* <DEDUP_REMOVED lines=14> */
.L_x_86:
[----:B------:R-:W-:Y:S05]  /*0860*/  BSYNC.RECONVERGENT B0 ;  /* 0x0000000000007941 */ /* 0x000fea0003800200 */
.L_x_85:
        /* <DEDUP_REMOVED lines=13> */
[----:B---3--:R-:W-:Y:S01]  /*0940*/  IMAD.IADD R6, R23, 0x1, -R26 ;  /* 0x0000000117067824 */ /* 0x008fe200078e0a1a */
[----:B------:R-:W-:Y:S04]  /*0950*/  BSSY.RECONVERGENT B0, `(.L_x_87) ;  /* 0x000000e000007945 */ /* 0x000fe80003800200 */
[C---:B------:R-:W-:Y:S02]  /*0960*/  ISETP.GE.AND P1, PT, R6.reuse, R21, PT ;  /* 0x000000150600720c */ /* 0x040fe40003f26270 */
[----:B------:R-:W-:-:S13]  /*0970*/  ISETP.GT.AND P0, PT, R6, R13, PT ;  /* 0x0000000d0600720c */ /* 0x000fda0003f04270 */
        /* <DEDUP_REMOVED lines=11> */
.L_x_88:
[----:B------:R-:W-:Y:S05]  /*0a30*/  BSYNC.RECONVERGENT B0 ;  /* 0x0000000000007941 */ /* 0x000fea0003800200 */
.L_x_87:
        /* <DEDUP_REMOVED lines=10> */
.L_x_80:
[----:B------:R-:W-:Y:S05]  /*0ae0*/  WARPSYNC.ALL ;  /* 0x0000000000007948 */ /* 0x000fea0003800000 */
[----:B------:R-:W-:Y:S01]  /*0af0*/  BAR.SYNC.DEFER_BLOCKING 0x0 ;  /* 0x0000000000007b1d */ /* 0x000fe20000010000 */
[----:B------:R-:W-:Y:S02]  /*0b00*/  IMAD R20, R20, 0x20, R15 ;  /* 0x0000002014147824 */ /* 0x000fe400078e020f */
[----:B------:R-:W-:-:S05]  /*0b10*/  IMAD R22, R22, 0x20, R16 ;  /* 0x0000002016167824 */ /* 0x000fca00078e0210 */
[----:B----4-:R-:W-:-:S04]  /*0b20*/  VIMNMX R4, PT, PT, R20, R22, !PT ;  /* 0x0000001614047248 */ /* 0x010fc80007fe0100 */
[----:B------:R-:W-:-:S13]  /*0b30*/  ISETP.GE.AND P0, PT, R4, R9, PT ;  /* 0x000000090400720c */ /* 0x000fda0003f06270 */
[----:B------:R-:W-:Y:S05]  /*0b40*/  @P0 EXIT ;  /* 0x000000000000094d */ /* 0x000fea0003800000 */
[----:B------:R-:W-:Y:S01]  /*0b50*/  IMAD.IADD R4, R20, 0x1, -R22 ;  /* 0x0000000114047824 */ /* 0x000fe200078e0a16 */
[----:B------:R-:W-:Y:S01]  /*0b60*/  BSSY.RECONVERGENT B0, `(.L_x_89) ;  /* 0x000000f000007945 */ /* 0x000fe20003800200 */
[----:B-123--:R-:W-:-:S03]  /*0b70*/  IMAD.MOV R17, RZ, RZ, -R13 ;  /* 0x000000ffff117224 */ /* 0x00efc600078e0a0d */
[C---:B------:R-:W-:Y:S02]  /*0b80*/  ISETP.GT.AND P0, PT, R4.reuse, R13, PT ;  /* 0x0000000d0400720c */ /* 0x040fe40003f04270 */
[----:B------:R-:W-:-:S13]  /*0b90*/  ISETP.GE.AND P1, PT, R4, R17, PT ;  /* 0x000000110400720c */ /* 0x000fda0003f26270 */
[----:B------:R-:W-:Y:S05]  /*0ba0*/  @!P0 BRA P1, `(.L_x_90) ;  /* 0x0000000000288947 */ /* 0x000fea0000800000 */
[----:B------:R-:W-:Y:S02]  /*0bb0*/  I2FP.F32.S32 R4, R4 ;  /* 0x0000000400047245 */ /* 0x000fe40000201400 */
[----:B------:R-:W-:-:S03]  /*0bc0*/  ISETP.GE.AND P0, PT, R20, R22, PT ;  /* 0x000000161400720c */ /* 0x000fc60003f06270 */
[----:B------:R-:W-:-:S06]  /*0bd0*/  FADD.FTZ R5, |R4|, -RZ ;  /* 0x800000ff04057221 */ /* 0x000fcc0000010200 */
[----:B------:R-:W1:Y:S02]  /*0be0*/  MUFU.LG2 R5, R5 ;  /* 0x0000000500057308 */ /* 0x000e640000000c00 */
[----:B-1----:R-:W-:-:S04]  /*0bf0*/  FFMA.FTZ R7, R5, 0.69314718246459960938, -R8 ;  /* 0x3f31721805077823 */ /* 0x002fc80000010808 */
[----:B------:R-:W-:-:S04]  /*0c00*/  FMUL.FTZ R7, R0, R7 ;  /* 0x0000000700077220 */ /* 0x000fc80000410000 */
[----:B------:R-:W1:Y:S02]  /*0c10*/  FRND.FTZ.CEIL R4, R7 ;  /* 0x0000000700047307 */ /* 0x000e640000219000 */
[----:B-1----:R-:W-:-:S06]  /*0c20*/  FADD.FTZ R6, R11, R4 ;  /* 0x000000040b067221 */ /* 0x002fcc0000010000 */
[----:B------:R-:W1:Y:S02]  /*0c30*/  F2I.FTZ.TRUNC.NTZ R4, R6 ;  /* 0x0000000600047305 */ /* 0x000e64000021f100 */
[----:B-1----:R-:W-:-:S07]  /*0c40*/  @!P0 IMAD.MOV R4, RZ, RZ, -R4 ;  /* 0x000000ffff048224 */ /* 0x002fce00078e0a04 */
.L_x_90:
[----:B------:R-:W-:Y:S05]  /*0c50*/  BSYNC.RECONVERGENT B0 ;  /* 0x0000000000007941 */ /* 0x000fea0003800200 */
.L_x_89:
[----:B------:R-:W1:Y:S01]  /*0c60*/  LDCU.128 UR8, c[0x0][0x380] ;  /* 0x00007000ff0877ac */ /* 0x000e620008000c00 */
[----:B------:R-:W-:Y:S01]  /*0c70*/  VIADDMNMX R5, R4, R14, RZ, !PT ;  /* 0x0000000e04057246 */ /* 0x000fe200078001ff */
[----:B------:R-:W-:Y:S01]  /*0c80*/  IMAD R19, R24, R9, R20 ;  /* 0x0000000918137224 */ /* 0x000fe200078e0214 */
[----:B0-----:R-:W-:Y:S01]  /*0c90*/  R2UR UR12, R2 ;  /* 0x00000000020c72ca */ /* 0x001fe200000e0000 */
[----:B------:R-:W0:Y:S01]  /*0ca0*/  LDCU.64 UR4, c[0x0][0x390] ;  /* 0x00007200ff0477ac */ /* 0x000e220008000a00 */
[----:B------:R-:W-:Y:S01]  /*0cb0*/  VIMNMX R5, PT, PT, R10, R5, PT ;  /* 0x000000050a057248 */ /* 0x000fe20003fe0100 */
[----:B------:R-:W-:Y:S01]  /*0cc0*/  IMAD R24, R19, R9, R22 ;  /* 0x0000000913187224 */ /* 0x000fe200078e0216 */
[C---:B------:R-:W-:Y:S02]  /*0cd0*/  R2UR UR13, R3.reuse ;  /* 0x00000000030d72ca */ /* 0x040fe400000e0000 */
[----:B------:R-:W-:Y:S01]  /*0ce0*/  R2UR UR6, R2 ;  /* 0x00000000020672ca */ /* 0x000fe200000e0000 */
[----:B------:R-:W-:Y:S01]  /*0cf0*/  IMAD R7, R12, R19, R5 ;  /* 0x000000130c077224 */ /* 0x000fe200078e0205 */
[----:B------:R-:W-:-:S02]  /*0d00*/  R2UR UR7, R3 ;  /* 0x00000000030772ca */ /* 0x000fc400000e0000 */
[----:B------:R-:W-:Y:S02]  /*0d10*/  SHF.R.S32.HI R21, RZ, 0x1f, R24 ;  /* 0x0000001fff157819 */ /* 0x000fe40000011418 */
[----:B-1----:R-:W-:Y:S02]  /*0d20*/  IADD3 R4, P1, PT, R24, UR10, RZ ;  /* 0x0000000a18047c10 */ /* 0x002fe4000ff3e0ff */
[----:B0-----:R-:W-:Y:S02]  /*0d30*/  IADD3 R6, P0, PT, R7, UR4, RZ ;  /* 0x0000000407067c10 */ /* 0x001fe4000ff1e0ff */
[----:B------:R-:W-:Y:S02]  /*0d40*/  IADD3.X R5, PT, PT, R21, UR11, RZ, P1, !PT ;  /* 0x0000000b15057c10 */ /* 0x000fe40008ffe4ff */
[----:B------:R-:W-:-:S04]  /*0d50*/  LEA.HI.X.SX32 R7, R7, UR5, 0x1, P0 ;  /* 0x0000000507077c11 */ /* 0x000fc800080f0eff */
[----:B------:R-:W2:Y:S04]  /*0d60*/  LDG.E.U8 R5, desc[UR12][R4.64] ;  /* 0x0000000c04057981 */ /* 0x000ea8000c1e1100 */
[----:B------:R-:W2:Y:S01]  /*0d70*/  LDG.E.U8 R6, desc[UR6][R6.64] ;  /* 0x0000000606067981 */ /* 0x000ea2000c1e1100 */
[----:B------:R-:W-:Y:S01]  /*0d80*/  IMAD R15, R16, 0x20, R15 ;  /* 0x00000020100f7824 */ /* 0x000fe200078e020f */
[----:B------:R-:W-:-:S03]  /*0d90*/  IADD3 R24, P1, PT, R24, UR8, RZ ;  /* 0x0000000818187c10 */ /* 0x000fc6000ff3e0ff */
[----:B------:R-:W-:Y:S01]  /*0da0*/  IMAD.IADD R18, R18, 0x1, R15 ;  /* 0x0000000112127824 */ /* 0x000fe200078e020f */
[----:B------:R-:W-:Y:S01]  /*0db0*/  IADD3.X R25, PT, PT, R21, UR9, RZ, P1, !PT ;  /* 0x0000000915197c10 */ /* 0x000fe20008ffe4ff */
[----:B------:R-:W-:-:S03]  /*0dc0*/  VIADD R15, R20, 0x8 ;  /* 0x00000008140f7836 */ /* 0x000fc60000000000 */
[----:B------:R-:W2:Y:S02]  /*0dd0*/  LDS.U8 R16, [R18] ;  /* 0x0000000012107984 */ /* 0x000ea40000000000 */
[----:B------:R-:W-:Y:S02]  /*0de0*/  ISETP.GE.U32.AND P0, PT, R15, R9, PT ;  /* 0x000000090f00720c */ /* 0x000fe40003f06070 */
[----:B--2---:R-:W-:-:S05]  /*0df0*/  IADD3 R21, PT, PT, R16, R5, R6 ;  /* 0x0000000510157210 */ /* 0x004fca0007ffe006 */
[----:B------:R0:W-:Y:S06]  /*0e00*/  STG.E.U8 desc[UR6][R24.64], R21 ;  /* 0x0000001518007986 */ /* 0x0001ec000c101106 */
[----:B------:R-:W-:Y:S05]  /*0e10*/  @P0 EXIT ;  /* 0x000000000000094d */ /* 0x000fea0003800000 */
[----:B------:R-:W-:Y:S01]  /*0e20*/  IMAD.IADD R4, R15, 0x1, -R22 ;  /* 0x000000010f047824 */ /* 0x000fe200078e0a16 */
        /* <DEDUP_REMOVED lines=15> */
.L_x_92:
[----:B------:R-:W-:Y:S05]  /*0f20*/  BSYNC.RECONVERGENT B0 ;  /* 0x0000000000007941 */ /* 0x000fea0003800200 */
.L_x_91:
[----:B------:R-:W-:Y:S01]  /*0f30*/  VIADDMNMX R5, R4, R14, RZ, !PT ;  /* 0x0000000e04057246 */ /* 0x000fe200078001ff */
[----:B0-----:R-:W-:Y:S01]  /*0f40*/  IMAD R24, R16, R9, R22 ;  /* 0x0000000910187224 */ /* 0x001fe200078e0216 */
[----:B------:R-:W-:Y:S02]  /*0f50*/  R2UR UR12, R2 ;  /* 0x00000000020c72ca */ /* 0x000fe400000e0000 */
[----:B------:R-:W-:Y:S02]  /*0f60*/  VIMNMX R5, PT, PT, R10, R5, PT ;  /* 0x000000050a057248 */ /* 0x000fe40003fe0100 */
[C---:B------:R-:W-:Y:S02]  /*0f70*/  R2UR UR13, R3.reuse ;  /* 0x00000000030d72ca */ /* 0x040fe400000e0000 */
[----:B------:R-:W-:Y:S01]  /*0f80*/  R2UR UR6, R2 ;  /* 0x00000000020672ca */ /* 0x000fe200000e0000 */
[----:B------:R-:W-:Y:S01]  /*0f90*/  IMAD R16, R12, R16, R5 ;  /* 0x000000100c107224 */ /* 0x000fe200078e0205 */
[----:B------:R-:W-:-:S02]  /*0fa0*/  R2UR UR7, R3 ;  /* 0x00000000030772ca */ /* 0x000fc400000e0000 */
[----:B------:R-:W-:Y:S02]  /*0fb0*/  SHF.R.S32.HI R21, RZ, 0x1f, R24 ;  /* 0x0000001fff157819 */ /* 0x000fe40000011418 */
[----:B------:R-:W-:Y:S02]  /*0fc0*/  IADD3 R4, P1, PT, R24, UR10, RZ ;  /* 0x0000000a18047c10 */ /* 0x000fe4000ff3e0ff */
[C---:B------:R-:W-:Y:S02]  /*0fd0*/  IADD3 R6, P0, PT, R16.reuse, UR4, RZ ;  /* 0x0000000410067c10 */ /* 0x040fe4000ff1e0ff */
        /* <DEDUP_REMOVED lines=28> */
.L_x_94:
[----:B------:R-:W-:Y:S05]  /*11a0*/  BSYNC.RECONVERGENT B0 ;  /* 0x0000000000007941 */ /* 0x000fea0003800200 */
.L_x_93:
        /* <DEDUP_REMOVED lines=39> */
.L_x_96:
[----:B------:R-:W-:Y:S05]  /*1420*/  BSYNC.RECONVERGENT B0 ;  /* 0x0000000000007941 */ /* 0x000fea0003800200 */
.L_x_95:
[----:B------:R-:W-:Y:S01]  /*1430*/  VIADDMNMX R5, R4, R14, RZ, !PT ;  /* 0x0000000e04057246 */ /* 0x000fe200078001ff */
[----:B------:R-:W-:Y:S01]  /*1440*/  IMAD R9, R19, R9, R22 ;  /* 0x0000000913097224 */ /* 0x000fe200078e0216 */
[----:B------:R-:W-:Y:S01]  /*1450*/  R2UR UR12, R2 ;  /* 0x00000000020c72ca */ /* 0x000fe200000e0000 */
[----:B------:R-:W1:Y:S01]  /*1460*/  LDS.U8 R18, [R18+0x18] ;  /* 0x0000180012127984 */ /* 0x000e620000000000 */
        /* <DEDUP_REMOVED lines=10> */
[----:B------:R-:W1:Y:S04]  /*1510*/  LDG.E.U8 R7, desc[UR12][R6.64] ;  /* 0x0000000c06077981 */ /* 0x000e68000c1e1100 */
[----:B------:R-:W1:Y:S01]  /*1520*/  LDG.E.U8 R4, desc[UR6][R4.64] ;  /* 0x0000000604047981 */ /* 0x000e62000c1e1100 */
[----:B------:R-:W-:-:S04]  /*1530*/  IADD3 R2, P0, PT, R9, UR8, RZ ;  /* 0x0000000809027c10 */ /* 0x000fc8000ff1e0ff */
[----:B------:R-:W-:Y:S02]  /*1540*/  IADD3.X R3, PT, PT, R0, UR9, RZ, P0, !PT ;  /* 0x0000000900037c10 */ /* 0x000fe400087fe4ff */
[----:B-1----:R-:W-:-:S05]  /*1550*/  IADD3 R9, PT, PT, R18, R7, R4 ;  /* 0x0000000712097210 */ /* 0x002fca0007ffe004 */
[----:B------:R-:W-:Y:S01]  /*1560*/  STG.E.U8 desc[UR6][R2.64], R9 ;  /* 0x0000000902007986 */ /* 0x000fe2000c101106 */
[----:B------:R-:W-:Y:S05]  /*1570*/  EXIT ;  /* 0x000000000000794d */ /* 0x000fea0003800000 */
        .weak           $__internal_1_$__cuda_sm20_rem_u16
        .type           $__internal_1_$__cuda_sm20_rem_u16,@function
        .size           $__internal_1_$__cuda_sm20_rem_u16,(.L_x_271 - $__internal_1_$__cuda_sm20_rem_u16)
$__internal_1_$__cuda_sm20_rem_u16:
        /* <DEDUP_REMOVED lines=20> */
[----:B------:R-:W-:Y:S05]  /*16c0*/  RET.REL.NODEC R2 `(_ZN17fastertransformer29disentangled_attention_kernelIaLi32ELi8EEEvPT_S2_PKS1_S4_iii) ;  /* 0xffffffe8024c7950 */ /* 0x000fea0003c3ffff */
.L_x_97:
        /* <DEDUP_REMOVED lines=11> */
.L_x_271:


//--------------------- .text._ZN17fastertransformer29disentangled_attention_kernelI6__halfLi64ELi4EEEvPT_S3_PKS2_S5_iii --------------------------
	.section	.text._ZN17fastertransformer29disentangled_attention_kernelI6__halfLi64ELi4EEEvPT_S3_PKS2_S5_iii,"ax",@progbits
	.align	128
        .global         _ZN17fastertransformer29disentangled_attention_kernelI6__halfLi64ELi4EEEvPT_S3_PKS2_S5_iii
        .type           _ZN17fastertransformer29disentangled_attention_kernelI6__halfLi64ELi4EEEvPT_S3_PKS2_S5_iii,@function
        .size           _ZN17fastertransformer29disentangled_attention_kernelI6__halfLi64ELi4EEEvPT_S3_PKS2_S5_iii,(.L_x_272 - _ZN17fastertransformer29disentangled_attention_kernelI6__halfLi64ELi4EEEvPT_S3_PKS2_S5_iii)
        .other          _ZN17fastertransformer29disentangled_attention_kernelI6__halfLi64ELi4EEEvPT_S3_PKS2_S5_iii,@"STO_CUDA_ENTRY STV_DEFAULT"
_ZN17fastertransformer29disentangled_attention_kernelI6__halfLi64ELi4EEEvPT_S3_PKS2_S5_iii:
.text._ZN17fastertransformer29disentangled_attention_kernelI6__halfLi64ELi4EEEvPT_S3_PKS2_S5_iii:
[----:B------:R-:W0:Y:S01]  /*0000*/  LDC R1, c[0x0][0x37c] ;  /* 0x0000df00ff017b82 */ /* 0x000e220000000800 */
[----:B------:R-:W1:Y:S07]  /*0010*/  LDCU UR4, c[0x0][0x364] ;  /* 0x00006c80ff0477ac */ /* 0x000e6e0008000800 */
[----:B------:R-:W2:Y:S01]  /*0020*/  LDC R0, c[0x0][0x360] ;  /* 0x0000d800ff007b82 */ /* 0x000ea20000000800 */
[----:B------:R-:W-:Y:S01]  /*0030*/  MOV R7, 0x70 ;  /* 0x0000007000077802 */ /* 0x000fe20000000f00 */
[----:B-1----:R-:W-:Y:S01]  /*0040*/  ULOP3.LUT UR4, UR4, 0xffff, URZ, 0xc0, !UPT ;  /* 0x0000ffff04047892 */ /* 0x002fe2000f8ec0ff */
[----:B0-2---:R-:W-:-:S11]  /*0050*/  LOP3.LUT R0, R0, 0xffff, RZ, 0xc0, !PT ;  /* 0x0000ffff00007812 */ /* 0x005fd600078ec0ff */
[----:B------:R-:W-:Y:S05]  /*0060*/  CALL.REL.NOINC `($__internal_2_$__cuda_sm20_rem_u16) ;  /* 0x00000044003c7944 */ /* 0x000fea0003c00000 */
[----:B------:R-:W-:-:S04]  /*0070*/  PRMT R0, R6, 0x9910, RZ ;  /* 0x0000991006007816 */ /* 0x000fc800000000ff */
[----:B------:R-:W-:-:S13]  /*0080*/  ISETP.NE.AND P0, PT, R0, RZ, PT ;  /* 0x000000ff0000720c */ /* 0x000fda0003f05270 */
[----:B------:R-:W-:Y:S05]  /*0090*/  @!P0 BRA `(.L_x_98) ;  /* 0x0000000000408947 */ /* 0x000fea0003800000 */
[----:B------:R-:W-:Y:S01]  /*00a0*/  MOV R0, 0x40 ;  /* 0x0000004000007802 */ /* 0x000fe20000000f00 */
[----:B------:R-:W0:Y:S01]  /*00b0*/  LDCU.64 UR4, c[0x4][0x30] ;  /* 0x01000600ff0477ac */ /* 0x000e220008000a00 */
[----:B------:R-:W-:Y:S02]  /*00c0*/  HFMA2 R12, -RZ, RZ, 0, 5.9604644775390625e-08 ;  /* 0x00000001ff0c7431 */ /* 0x000fe400000001ff */
[----:B------:R-:W-:Y:S01]  /*00d0*/  IMAD.MOV.U32 R8, RZ, RZ, 0xf2 ;  /* 0x000000f2ff087424 */ /* 0x000fe200078e00ff */
[----:B------:R1:W2:Y:S01]  /*00e0*/  LDC.64 R2, c[0x4][R0] ;  /* 0x0100000000027b82 */ /* 0x0002a20000000a00 */
[----:B------:R-:W3:Y:S01]  /*00f0*/  LDCU.64 UR6, c[0x4][0x38] ;  /* 0x01000700ff0677ac */ /* 0x000ee20008000a00 */
[----:B------:R-:W-:Y:S01]  /*0100*/  IMAD.MOV.U32 R13, RZ, RZ, RZ ;  /* 0x000000ffff0d7224 */ /* 0x000fe200078e00ff */
[----:B------:R-:W4:Y:S01]  /*0110*/  LDCU.64 UR8, c[0x4][0x18] ;  /* 0x01000300ff0877ac */ /* 0x000f220008000a00 */
[----:B0-----:R-:W-:Y:S02]  /*0120*/  IMAD.U32 R4, RZ, RZ, UR4 ;  /* 0x00000004ff047e24 */ /* 0x001fe4000f8e00ff */
[----:B------:R-:W-:-:S02]  /*0130*/  IMAD.U32 R5, RZ, RZ, UR5 ;  /* 0x00000005ff057e24 */ /* 0x000fc4000f8e00ff */
[----:B---3--:R-:W-:Y:S01]  /*0140*/  IMAD.U32 R6, RZ, RZ, UR6 ;  /* 0x00000006ff067e24 */ /* 0x008fe2000f8e00ff */
[----:B------:R-:W-:Y:S01]  /*0150*/  MOV R7, UR7 ;  /* 0x0000000700077c02 */ /* 0x000fe20008000f00 */
[----:B----4-:R-:W-:Y:S02]  /*0160*/  IMAD.U32 R10, RZ, RZ, UR8 ;  /* 0x00000008ff0a7e24 */ /* 0x010fe4000f8e00ff */
[----:B-1----:R-:W-:-:S07]  /*0170*/  IMAD.U32 R11, RZ, RZ, UR9 ;  /* 0x00000009ff0b7e24 */ /* 0x002fce000f8e00ff */
[----:B------:R-:W-:-:S07]  /*0180*/  LEPC R20, `(.L_x_98) ;  /* 0x000000001014794e */ /* 0x000fce0000000000 */
[----:B--2---:R-:W-:Y:S05]  /*0190*/  CALL.ABS.NOINC R2 ;  /* 0x0000000002007343 */ /* 0x004fea0003c00000 */
.L_x_98:
[----:B------:R-:W0:Y:S01]  /*01a0*/  LDC R0, c[0x0][0x3a8] ;  /* 0x0000ea00ff007b82 */ /* 0x000e220000000800 */
[----:B------:R-:W1:Y:S01]  /*01b0*/  S2R R8, SR_CTAID.Y ;  /* 0x0000000000087919 */ /* 0x000e620000002600 */
[----:B------:R-:W-:Y:S01]  /*01c0*/  UMOV UR4, 0x400 ;  /* 0x0000040000047882 */ /* 0x000fe20000000000 */
[----:B------:R-:W1:Y:S05]  /*01d0*/  S2R R9, SR_TID.X ;  /* 0x0000000000097919 */ /* 0x000e6a0000002100 */
[----:B------:R-:W2:Y:S01]  /*01e0*/  LDC R10, c[0x0][0x3a4] ;  /* 0x0000e900ff0a7b82 */ /* 0x000ea20000000800 */
[----:B------:R-:W3:Y:S01]  /*01f0*/  S2R R6, SR_CTAID.X ;  /* 0x0000000000067919 */ /* 0x000ee20000002500 */
[----:B------:R-:W3:Y:S06]  /*0200*/  S2R R7, SR_TID.Y ;  /* 0x0000000000077919 */ /* 0x000eec0000002200 */
        /* <DEDUP_REMOVED lines=14> */
[----:B---3--:R-:W-:Y:S02]  /*02f0*/  LEA R18, R6, R7, 0x6 ;  /* 0x0000000706127211 */ /* 0x008fe400078e30ff */
[----:B------:R-:W-:Y:S02]  /*0300*/  LEA R20, R9, UR4, 0x1 ;  /* 0x0000000409147c11 */ /* 0x000fe4000f8e08ff */
        /* <DEDUP_REMOVED lines=11> */
[----:B------:R-:W-:Y:S01]  /*03c0*/  IADD3 R23, PT, PT, -R2, RZ, RZ ;  /* 0x000000ff02177210 */ /* 0x000fe20007ffe1ff */
[----:B------:R-:W-:Y:S03]  /*03d0*/  BSSY.RECONVERGENT B0, `(.L_x_100) ;  /* 0x000000e000007945 */ /* 0x000fe60003800200 */
        /* <DEDUP_REMOVED lines=13> */
.L_x_101:
[----:B------:R-:W-:Y:S05]  /*04b0*/  BSYNC.RECONVERGENT B0 ;  /* 0x0000000000007941 */ /* 0x000fea0003800200 */
.L_x_100:
[----:B------:R-:W-:Y:S01]  /*04c0*/  VIADDMNMX R16, R17, R0, RZ, !PT ;  /* 0x0000000011107246 */ /* 0x000fe200078001ff */
[----:B------:R-:W-:Y:S01]  /*04d0*/  IMAD R24, R19, R10, R18 ;  /* 0x0000000a13187224 */ /* 0x000fe200078e0212 */
[----:B0-----:R-:W-:Y:S02]  /*04e0*/  R2UR UR4, R12 ;  /* 0x000000000c0472ca */ /* 0x001fe400000e0000 */
[----:B------:R-:W-:Y:S02]  /*04f0*/  VIMNMX R16, PT, PT, R5, R16, PT ;  /* 0x0000001005107248 */ /* 0x000fe40003fe0100 */
[----:B------:R-:W-:-:S03]  /*0500*/  R2UR UR5, R13 ;  /* 0x000000000d0572ca */ /* 0x000fc600000e0000 */
[----:B------:R-:W-:-:S04]  /*0510*/  IMAD R17, R3, R24, R16 ;  /* 0x0000001803117224 */ /* 0x000fc800078e0210 */
[----:B-1----:R-:W-:-:S06]  /*0520*/  IMAD.WIDE R16, R17, 0x2, R14 ;  /* 0x0000000211107825 */ /* 0x002fcc00078e020e */
[----:B------:R-:W2:Y:S01]  /*0530*/  LDG.E.U16 R16, desc[UR4][R16.64] ;  /* 0x0000000410107981 */ /* 0x000ea2000c1e1500 */
[----:B------:R-:W-:Y:S02]  /*0540*/  IMAD R25, R7, 0x82, R20 ;  /* 0x0000008207197824 */ /* 0x000fe400078e0214 */
[----:B------:R-:W-:-:S05]  /*0550*/  VIADD R26, R18, 0x4 ;  /* 0x00000004121a7836 */ /* 0x000fca0000000000 */
[----:B------:R-:W-:Y:S01]  /*0560*/  ISETP.GE.AND P0, PT, R26, R10, PT ;  /* 0x0000000a1a00720c */ /* 0x000fe20003f06270 */
[----:B--2---:R1:W-:-:S12]  /*0570*/  STS.U16 [R25], R16 ;  /* 0x0000001019007388 */ /* 0x0043d80000000400 */
        /* <DEDUP_REMOVED lines=15> */
[----:B0-----:R-:W-:-:S07]  /*0670*/  @!P0 IADD3 R17, PT, PT, -R17, RZ, RZ ;  /* 0x000000ff11118210 */ /* 0x001fce0007ffe1ff */
.L_x_103:
[----:B------:R-:W-:Y:S05]  /*0680*/  BSYNC.RECONVERGENT B0 ;  /* 0x0000000000007941 */ /* 0x000fea0003800200 */
.L_x_102:
[----:B-1----:R-:W-:Y:S01]  /*0690*/  VIADDMNMX R16, R17, R0, RZ, !PT ;  /* 0x0000000011107246 */ /* 0x002fe200078001ff */
[----:B------:R-:W-:Y:S01]  /*06a0*/  VIADD R17, R24, 0x4 ;  /* 0x0000000418117836 */ /* 0x000fe20000000000 */
[----:B------:R-:W-:Y:S02]  /*06b0*/  R2UR UR4, R12 ;  /* 0x000000000c0472ca */ /* 0x000fe400000e0000 */
[----:B------:R-:W-:Y:S02]  /*06c0*/  VIMNMX R16, PT, PT, R5, R16, PT ;  /* 0x0000001005107248 */ /* 0x000fe40003fe0100 */
[----:B------:R-:W-:-:S03]  /*06d0*/  R2UR UR5, R13 ;  /* 0x000000000d0572ca */ /* 0x000fc600000e0000 */
[----:B------:R-:W-:-:S04]  /*06e0*/  IMAD R17, R3, R17, R16 ;  /* 0x0000001103117224 */ /* 0x000fc800078e0210 */
[----:B------:R-:W-:-:S06]  /*06f0*/  IMAD.WIDE R16, R17, 0x2, R14 ;  /* 0x0000000211107825 */ /* 0x000fcc00078e020e */
[----:B------:R-:W2:Y:S01]  /*0700*/  LDG.E.U16 R16, desc[UR4][R16.64] ;  /* 0x0000000410107981 */ /* 0x000ea2000c1e1500 */
[----:B------:R-:W-:-:S05]  /*0710*/  VIADD R26, R18, 0x8 ;  /* 0x00000008121a7836 */ /* 0x000fca0000000000 */
[----:B------:R-:W-:Y:S01]  /*0720*/  ISETP.GE.AND P0, PT, R26, R10, PT ;  /* 0x0000000a1a00720c */ /* 0x000fe20003f06270 */
[----:B--2---:R2:W-:-:S12]  /*0730*/  STS.U16 [R25+0x208], R16 ;  /* 0x0002081019007388 */ /* 0x0045d80000000400 */
        /* <DEDUP_REMOVED lines=15> */
[----:B0-----:R-:W-:-:S07]  /*0830*/  @!P0 IADD3 R17, PT, PT, -R17, RZ, RZ ;  /* 0x000000ff11118210 */ /* 0x001fce0007ffe1ff */
.L_x_105:
[----:B------:R-:W-:Y:S05]  /*0840*/  BSYNC.RECONVERGENT B0 ;  /* 0x0000000000007941 */ /* 0x000fea0003800200 */
.L_x_104:
[----:B--2---:R-:W-:Y:S01]  /*0850*/  VIADDMNMX R16, R17, R0, RZ, !PT ;  /* 0x0000000011107246 */ /* 0x004fe200078001ff */
        /* <DEDUP_REMOVED lines=25> */
[----:B0-----:R-:W-:-:S07]  /*09f0*/  @!P0 IADD3 R17, PT, PT, -R17, RZ, RZ ;  /* 0x000000ff11118210 */ /* 0x001fce0007ffe1ff */
.L_x_107:
[----:B------:R-:W-:Y:S05]  /*0a00*/  BSYNC.RECONVERGENT B0 ;  /* 0x0000000000007941 */ /* 0x000fea0003800200 */
.L_x_106:
[----:B---3--:R-:W-:Y:S01]  /*0a10*/  VIADDMNMX R16, R17, R0, RZ, !PT ;  /* 0x0000000011107246 */ /* 0x008fe200078001ff */
        /* <DEDUP_REMOVED lines=25> */
[----:B0-----:R-:W-:-:S07]  /*0bb0*/  @!P0 IADD3 R17, PT, PT, -R17, RZ, RZ ;  /* 0x000000ff11118210 */ /* 0x001fce0007ffe1ff */
.L_x_109:
[----:B------:R-:W-:Y:S05]  /*0bc0*/  BSYNC.RECONVERGENT B0 ;  /* 0x0000000000007941 */ /* 0x000fea0003800200 */
.L_x_108:
[----:B----4-:R-:W-:Y:S01]  /*0bd0*/  VIADDMNMX R16, R17, R0, RZ, !PT ;  /* 0x0000000011107246 */ /* 0x010fe200078001ff */
        /* <DEDUP_REMOVED lines=11> */
[----:B------:R-:W-:Y:S01]  /*0c90*/  IADD3 R17, PT, PT, R21, -R26, RZ ;  /* 0x8000001a15117210 */ /* 0x000fe20007ffe0ff */
[----:B------:R-:W-:Y:S03]  /*0ca0*/  BSSY.RECONVERGENT B0, `(.L_x_110) ;  /* 0x000000e000007945 */ /* 0x000fe60003800200 */
        /* <DEDUP_REMOVED lines=13> */
.L_x_111:
[----:B------:R-:W-:Y:S05]  /*0d80*/  BSYNC.RECONVERGENT B0 ;  /* 0x0000000000007941 */ /* 0x000fea0003800200 */
.L_x_110:
[----:B0-----:R-:W-:Y:S01]  /*0d90*/  VIADDMNMX R16, R17, R0, RZ, !PT ;  /* 0x0000000011107246 */ /* 0x001fe200078001ff */
[----:B------:R-:W-:Y:S01]  /*0da0*/  VIADD R17, R24, 0x14 ;  /* 0x0000001418117836 */ /* 0x000fe20000000000 */
[----:B------:R-:W-:Y:S02]  /*0db0*/  R2UR UR4, R12 ;  /* 0x000000000c0472ca */ /* 0x000fe400000e0000 */
[----:B------:R-:W-:Y:S02]  /*0dc0*/  VIMNMX R16, PT, PT, R5, R16, PT ;  /* 0x0000001005107248 */ /* 0x000fe40003fe0100 */
[----:B------:R-:W-:-:S03]  /*0dd0*/  R2UR UR5, R13 ;  /* 0x000000000d0572ca */ /* 0x000fc600000e0000 */
[----:B------:R-:W-:-:S04]  /*0de0*/  IMAD R17, R3, R17, R16 ;  /* 0x0000001103117224 */ /* 0x000fc800078e0210 */
[----:B------:R-:W-:-:S06]  /*0df0*/  IMAD.WIDE R16, R17, 0x2, R14 ;  /* 0x0000000211107825 */ /* 0x000fcc00078e020e */
[----:B------:R-:W2:Y:S01]  /*0e00*/  LDG.E.U16 R16, desc[UR4][R16.64] ;  /* 0x0000000410107981 */ /* 0x000ea2000c1e1500 */
[----:B------:R-:W-:-:S04]  /*0e10*/  IADD3 R26, PT, PT, R18, 0x18, RZ ;  /* 0x00000018121a7810 */ /* 0x000fc80007ffe0ff */
        /* <DEDUP_REMOVED lines=18> */
.L_x_113:
[----:B------:R-:W-:Y:S05]  /*0f40*/  BSYNC.RECONVERGENT B0 ;  /* 0x0000000000007941 */ /* 0x000fea0003800200 */
.L_x_112:
[----:B0-----:R-:W-:Y:S02]  /*0f50*/  VIADDMNMX R16, R17, R0, RZ, !PT ;  /* 0x0000000011107246 */ /* 0x001fe400078001ff */
[----:B------:R-:W-:Y:S02]  /*0f60*/  IADD3 R17, PT, PT, R24, 0x18, RZ ;  /* 0x0000001818117810 */ /* 0x000fe40007ffe0ff */
[----:B------:R-:W-:Y:S02]  /*0f70*/  VIMNMX R16, PT, PT, R5, R16, PT ;  /* 0x0000001005107248 */ /* 0x000fe40003fe0100 */
[----:B------:R-:W-:Y:S02]  /*0f80*/  R2UR UR4, R12 ;  /* 0x000000000c0472ca */ /* 0x000fe400000e0000 */
[----:B------:R-:W-:Y:S01]  /*0f90*/  R2UR UR5, R13 ;  /* 0x000000000d0572ca */ /* 0x000fe200000e0000 */
[----:B------:R-:W-:-:S04]  /*0fa0*/  IMAD R17, R3, R17, R16 ;  /* 0x0000001103117224 */ /* 0x000fc800078e0210 */
[----:B------:R-:W-:-:S08]  /*0fb0*/  IMAD.WIDE R16, R17, 0x2, R14 ;  /* 0x0000000211107825 */ /* 0x000fd000078e020e */
        /* <DEDUP_REMOVED lines=19> */
[----:B0-----:R-:W-:-:S07]  /*10f0*/  @!P0 IADD3 R17, PT, PT, -R17, RZ, RZ ;  /* 0x000000ff11118210 */ /* 0x001fce0007ffe1ff */
.L_x_115:
[----:B------:R-:W-:Y:S05]  /*1100*/  BSYNC.RECONVERGENT B0 ;  /* 0x0000000000007941 */ /* 0x000fea0003800200 */
.L_x_114:
        /* <DEDUP_REMOVED lines=27> */
.L_x_117:
[----:B------:R-:W-:Y:S05]  /*12c0*/  BSYNC.RECONVERGENT B0 ;  /* 0x0000000000007941 */ /* 0x000fea0003800200 */
.L_x_116:
        /* <DEDUP_REMOVED lines=27> */
.L_x_119:
[----:B------:R-:W-:Y:S05]  /*1480*/  BSYNC.RECONVERGENT B0 ;  /* 0x0000000000007941 */ /* 0x000fea0003800200 */
.L_x_118:
        /* <DEDUP_REMOVED lines=27> */
.L_x_121:
[----:B------:R-:W-:Y:S05]  /*1640*/  BSYNC.RECONVERGENT B0 ;  /* 0x0000000000007941 */ /* 0x000fea0003800200 */
.L_x_120:
        /* <DEDUP_REMOVED lines=27> */
.L_x_123:
[----:B------:R-:W-:Y:S05]  /*1800*/  BSYNC.RECONVERGENT B0 ;  /* 0x0000000000007941 */ /* 0x000fea0003800200 */
.L_x_122:
        /* <DEDUP_REMOVED lines=27> */
.L_x_125:
[----:B------:R-:W-:Y:S05]  /*19c0*/  BSYNC.RECONVERGENT B0 ;  /* 0x0000000000007941 */ /* 0x000fea0003800200 */
.L_x_124:
        /* <DEDUP_REMOVED lines=27> */
.L_x_127:
[----:B------:R-:W-:Y:S05]  /*1b80*/  BSYNC.RECONVERGENT B0 ;  /* 0x0000000000007941 */ /* 0x000fea0003800200 */
.L_x_126:
        /* <DEDUP_REMOVED lines=27> */
.L_x_129:
[----:B------:R-:W-:Y:S05]  /*1d40*/  BSYNC.RECONVERGENT B0 ;  /* 0x0000000000007941 */ /* 0x000fea0003800200 */
.L_x_128:
        /* <DEDUP_REMOVED lines=27> */
.L_x_131:
[----:B------:R-:W-:Y:S05]  /*1f00*/  BSYNC.RECONVERGENT B0 ;  /* 0x0000000000007941 */ /* 0x000fea0003800200 */
.L_x_130:
[----:B0-----:R-:W-:Y:S02]  /*1f10*/  VIADDMNMX R16, R17, R0, RZ, !PT ;  /* 0x0000000011107246 */ /* 0x001fe400078001ff */
[----:B------:R-:W-:Y:S02]  /*1f20*/  IADD3 R24, PT, PT, R24, 0x3c, RZ ;  /* 0x0000003c18187810 */ /* 0x000fe40007ffe0ff */
[----:B------:R-:W-:Y:S02]  /*1f30*/  VIMNMX R16, PT, PT, R5, R16, PT ;  /* 0x0000001005107248 */ /* 0x000fe40003fe0100 */
[----:B------:R-:W-:Y:S02]  /*1f40*/  R2UR UR4, R12 ;  /* 0x000000000c0472ca */ /* 0x000fe400000e0000 */
[----:B------:R-:W-:Y:S01]  /*1f50*/  R2UR UR5, R13 ;  /* 0x000000000d0572ca */ /* 0x000fe200000e0000 */
[----:B------:R-:W-:-:S04]  /*1f60*/  IMAD R17, R3, R24, R16 ;  /* 0x0000001803117224 */ /* 0x000fc800078e0210 */
[----:B------:R-:W-:-:S08]  /*1f70*/  IMAD.WIDE R14, R17, 0x2, R14 ;  /* 0x00000002110e7825 */ /* 0x000fd000078e020e */
[----:B------:R-:W2:Y:S04]  /*1f80*/  LDG.E.U16 R14, desc[UR4][R14.64] ;  /* 0x000000040e0e7981 */ /* 0x000ea8000c1e1500 */
[----:B--2---:R0:W-:Y:S02]  /*1f90*/  STS.U16 [R25+0x1e78], R14 ;  /* 0x001e780e19007388 */ /* 0x0041e40000000400 */
.L_x_99:
[----:B------:R-:W-:Y:S05]  /*1fa0*/  WARPSYNC.ALL ;  /* 0x0000000000007948 */ /* 0x000fea0003800000 */
[----:B------:R-:W-:Y:S01]  /*1fb0*/  BAR.SYNC.DEFER_BLOCKING 0x0 ;  /* 0x0000000000007b1d */ /* 0x000fe20000010000 */
[----:B------:R-:W-:Y:S02]  /*1fc0*/  IMAD R8, R8, 0x40, R7 ;  /* 0x0000004008087824 */ /* 0x000fe400078e0207 */
[----:B------:R-:W-:-:S05]  /*1fd0*/  IMAD R23, R6, 0x40, R9 ;  /* 0x0000004006177824 */ /* 0x000fca00078e0209 */
[----:B------:R-:W-:-:S04]  /*1fe0*/  VIMNMX R15, PT, PT, R8, R23, !PT ;  /* 0x00000017080f7248 */ /* 0x000fc80007fe0100 */
[----:B------:R-:W-:-:S13]  /*1ff0*/  ISETP.GE.AND P0, PT, R15, R10, PT ;  /* 0x0000000a0f00720c */ /* 0x000fda0003f06270 */
[----:B------:R-:W-:Y:S05]  /*2000*/  @P0 EXIT ;  /* 0x000000000000094d */ /* 0x000fea0003800000 */
[----:B01234-:R-:W0:Y:S01]  /*2010*/  LDC.64 R16, c[0x0][0x390] ;  /* 0x0000e400ff107b82 */ /* 0x01fe220000000a00 */
[----:B------:R-:W-:Y:S01]  /*2020*/  IMAD.MOV R21, RZ, RZ, -R2 ;  /* 0x000000ffff157224 */ /* 0x000fe200078e0a02 */
[----:B------:R-:W-:Y:S01]  /*2030*/  IADD3 R25, PT, PT, R8, -R23, RZ ;  /* 0x8000001708197210 */ /* 0x000fe20007ffe0ff */
[----:B------:R-:W-:Y:S03]  /*2040*/  BSSY.RECONVERGENT B0, `(.L_x_132) ;  /* 0x000000f000007945 */ /* 0x000fe60003800200 */
[C---:B------:R-:W-:Y:S02]  /*2050*/  ISETP.GT.AND P0, PT, R25.reuse, R2, PT ;  /* 0x000000021900720c */ /* 0x040fe40003f04270 */
[----:B------:R-:W1:Y:S01]  /*2060*/  LDC.64 R14, c[0x0][0x388] ;  /* 0x0000e200ff0e7b82 */ /* 0x000e620000000a00 */
        /* <DEDUP_REMOVED lines=12> */
.L_x_133:
[----:B------:R-:W-:Y:S05]  /*2130*/  BSYNC.RECONVERGENT B0 ;  /* 0x0000000000007941 */ /* 0x000fea0003800200 */
.L_x_132:
[----:B------:R-:W-:Y:S01]  /*2140*/  VIADDMNMX R6, R25, R0, RZ, !PT ;  /* 0x0000000019067246 */ /* 0x000fe200078001ff */
[----:B------:R-:W-:Y:S01]  /*2150*/  IMAD R26, R19, R10, R8 ;  /* 0x0000000a131a7224 */ /* 0x000fe200078e0208 */
[----:B------:R-:W-:Y:S02]  /*2160*/  R2UR UR4, R12 ;  /* 0x000000000c0472ca */ /* 0x000fe400000e0000 */
[----:B------:R-:W-:Y:S01]  /*2170*/  VIMNMX R6, PT, PT, R5, R6, PT ;  /* 0x0000000605067248 */ /* 0x000fe20003fe0100 */
[----:B------:R-:W-:Y:S01]  /*2180*/  IMAD R27, R26, R10, R23 ;  /* 0x0000000a1a1b7224 */ /* 0x000fe200078e0217 */
[----:B------:R-:W-:Y:S02]  /*2190*/  R2UR UR5, R13 ;  /* 0x000000000d0572ca */ /* 0x000fe400000e0000 */
[----:B------:R-:W-:Y:S01]  /*21a0*/  R2UR UR6, R12 ;  /* 0x000000000c0672ca */ /* 0x000fe200000e0000 */
[----:B------:R-:W-:Y:S01]  /*21b0*/  IMAD R25, R3, R26, R6 ;  /* 0x0000001a03197224 */ /* 0x000fe200078e0206 */
[----:B------:R-:W-:-:S03]  /*21c0*/  R2UR UR7, R13 ;  /* 0x000000000d0772ca */ /* 0x000fc600000e0000 */
[----:B0-----:R-:W-:-:S04]  /*21d0*/  IMAD.WIDE R24, R25, 0x2, R16 ;  /* 0x0000000219187825 */ /* 0x001fc800078e0210 */
[----:B-1----:R-:W-:Y:S02]  /*21e0*/  IMAD.WIDE R18, R27, 0x2, R14 ;  /* 0x000000021b127825 */ /* 0x002fe400078e020e */
[----:B------:R-:W2:Y:S04]  /*21f0*/  LDG.E.U16 R24, desc[UR4][R24.64] ;  /* 0x0000000418187981 */ /* 0x000ea8000c1e1500 */
[----:B------:R-:W3:Y:S01]  /*2200*/  LDG.E.U16 R19, desc[UR6][R18.64] ;  /* 0x0000000612137981 */ /* 0x000ee2000c1e1500 */
[----:B------:R-:W-:-:S05]  /*2210*/  LEA R20, R9, R20, 0x7 ;  /* 0x0000001409147211 */ /* 0x000fca00078e38ff */
[----:B------:R-:W-:Y:S02]  /*2220*/  IMAD R9, R7, 0x2, R20 ;  /* 0x0000000207097824 */ /* 0x000fe400078e0214 */
[----:B------:R-:W0:Y:S01]  /*2230*/  LDC.64 R6, c[0x0][0x380] ;  /* 0x0000e000ff067b82 */ /* 0x000e220000000a00 */
[----:B------:R-:W-:Y:S02]  /*2240*/  VIADD R20, R8, 0x4 ;  /* 0x0000000408147836 */ /* 0x000fe40000000000 */
[----:B------:R-:W2:Y:S03]  /*2250*/  LDS.U16 R29, [R9] ;  /* 0x00000000091d7984 */ /* 0x000ea60000000400 */
[----:B------:R-:W-:Y:S01]  /*2260*/  ISETP.GE.U32.AND P0, PT, R20, R10, PT ;  /* 0x0000000a1400720c */ /* 0x000fe20003f06070 */
[----:B--2---:R-:W-:-:S04]  /*2270*/  HADD2 R29, R24.H0_H0, R29.H0_H0 ;  /* 0x2000001d181d7230 */ /* 0x004fc80000000800 */
[----:B---3--:R-:W-:-:S05]  /*2280*/  HADD2 R19, R19.H0_H0, R29.H0_H0 ;  /* 0x2000001d13137230 */ /* 0x008fca0000000800 */
[----:B------:R-:W-:Y:S01]  /*2290*/  PRMT R24, R19, 0x7610, R24 ;  /* 0x0000761013187816 */ /* 0x000fe20000000018 */
[----:B0-----:R-:W-:-:S05]  /*22a0*/  IMAD.WIDE R18, R27, 0x2, R6 ;  /* 0x000000021b127825 */ /* 0x001fca00078e0206 */
[----:B------:R0:W-:Y:S01]  /*22b0*/  STG.E.U16 desc[UR4][R18.64], R24 ;  /* 0x0000001812007986 */ /* 0x0001e2000c101504 */
[----:B------:R-:W-:Y:S05]  /*22c0*/  @P0 EXIT ;  /* 0x000000000000094d */ /* 0x000fea0003800000 */
[----:B0-----:R-:W-:Y:S01]  /*22d0*/  IADD3 R19, PT, PT, -R23, R20, RZ ;  /* 0x0000001417137210 */ /* 0x001fe20007ffe1ff */
[----:B------:R-:W-:Y:S03]  /*22e0*/  BSSY.RECONVERGENT B0, `(.L_x_134) ;  /* 0x000000e000007945 */ /* 0x000fe60003800200 */
        /* <DEDUP_REMOVED lines=13> */
.L_x_135:
[----:B------:R-:W-:Y:S05]  /*23c0*/  BSYNC.RECONVERGENT B0 ;  /* 0x0000000000007941 */ /* 0x000fea0003800200 */
.L_x_134:
[----:B------:R-:W-:Y:S01]  /*23d0*/  VIADDMNMX R18, R19, R0, RZ, !PT ;  /* 0x0000000013127246 */ /* 0x000fe200078001ff */
[----:B------:R-:W-:Y:S01]  /*23e0*/  VIADD R19, R26, 0x4 ;  /* 0x000000041a137836 */ /* 0x000fe20000000000 */
[C---:B------:R-:W-:Y:S01]  /*23f0*/  R2UR UR4, R12.reuse ;  /* 0x000000000c0472ca */ /* 0x040fe200000e0000 */
[----:B------:R-:W0:Y:S01]  /*2400*/  LDS.U16 R27, [R9+0x8] ;  /* 0x00000800091b7984 */ /* 0x000e220000000400 */
[----:B------:R-:W-:Y:S02]  /*2410*/  VIMNMX R18, PT, PT, R5, R18, PT ;  /* 0x0000001205127248 */ /* 0x000fe40003fe0100 */
[----:B------:R-:W-:Y:S02]  /*2420*/  R2UR UR5, R13 ;  /* 0x000000000d0572ca */ /* 0x000fe400000e0000 */
[----:B------:R-:W-:Y:S01]  /*2430*/  R2UR UR6, R12 ;  /* 0x000000000c0672ca */ /* 0x000fe200000e0000 */
[----:B------:R-:W-:Y:S01]  /*2440*/  IMAD R29, R3, R19, R18 ;  /* 0x00000013031d7224 */ /* 0x000fe200078e0212 */
[----:B------:R-:W-:Y:S01]  /*2450*/  R2UR UR7, R13 ;  /* 0x000000000d0772ca */ /* 0x000fe200000e0000 */
[----:B------:R-:W-:-:S02]  /*2460*/  IMAD R19, R19, R10, R23 ;  /* 0x0000000a13137224 */ /* 0x000fc400078e0217 */
[----:B------:R-:W-:-:S04]  /*2470*/  IMAD.WIDE R28, R29, 0x2, R16 ;  /* 0x000000021d1c7825 */ /* 0x000fc800078e0210 */
[C---:B------:R-:W-:Y:S02]  /*2480*/  IMAD.WIDE R24, R19.reuse, 0x2, R14 ;  /* 0x0000000213187825 */ /* 0x040fe400078e020e */
[----:B------:R-:W0:Y:S04]  /*2490*/  LDG.E.U16 R28, desc[UR4][R28.64] ;  /* 0x000000041c1c7981 */ /* 0x000e28000c1e1500 */
[----:B------:R-:W2:Y:S01]  /*24a0*/  LDG.E.U16 R25, desc[UR6][R24.64] ;  /* 0x0000000618197981 */ /* 0x000ea2000c1e1500 */
[----:B------:R-:W-:Y:S01]  /*24b0*/  IADD3 R20, PT, PT, R8, 0x8, RZ ;  /* 0x0000000808147810 */ /* 0x000fe20007ffe0ff */
[----:B------:R-:W-:-:S03]  /*24c0*/  IMAD.WIDE R18, R19, 0x2, R6 ;  /* 0x0000000213127825 */ /* 0x000fc600078e0206 */
[----:B------:R-:W-:Y:S01]  /*24d0*/  ISETP.GE.U32.AND P0, PT, R20, R10, PT ;  /* 0x0000000a1400720c */ /* 0x000fe20003f06070 */
[----:B0-----:R-:W-:-:S04]  /*24e0*/  HADD2 R27, R28.H0_H0, R27.H0_H0 ;  /* 0x2000001b1c1b7230 */ /* 0x001fc80000000800 */
[----:B--2---:R-:W-:-:S05]  /*24f0*/  HADD2 R25, R25.H0_H0, R27.H0_H0 ;  /* 0x2000001b19197230 */ /* 0x004fca0000000800 */
[----:B------:R0:W-:Y:S03]  /*2500*/  STG.E.U16 desc[UR4][R18.64], R25 ;  /* 0x0000001912007986 */ /* 0x0001e6000c101504 */
[----:B------:R-:W-:Y:S05]  /*2510*/  @P0 EXIT ;  /* 0x000000000000094d */ /* 0x000fea0003800000 */
[----:B0-----:R-:W-:Y:S01]  /*2520*/  IMAD.IADD R19, R20, 0x1, -R23 ;  /* 0x0000000114137824 */ /* 0x001fe200078e0a17 */
        /* <DEDUP_REMOVED lines=14> */
.L_x_137:
[----:B------:R-:W-:Y:S05]  /*2610*/  BSYNC.RECONVERGENT B0 ;  /* 0x0000000000007941 */ /* 0x000fea0003800200 */
.L_x_136:
[----:B------:R-:W-:Y:S01]  /*2620*/  VIADDMNMX R18, R19, R0, RZ, !PT ;  /* 0x0000000013127246 */ /* 0x000fe200078001ff */
[----:B------:R-:W0:Y:S01]  /*2630*/  LDS.U16 R27, [R9+0x10] ;  /* 0x00001000091b7984 */ /* 0x000e220000000400 */
[----:B------:R-:W-:Y:S02]  /*2640*/  IADD3 R19, PT, PT, R26, 0x8, RZ ;  /* 0x000000081a137810 */ /* 0x000fe40007ffe0ff */
[----:B------:R-:W-:Y:S02]  /*2650*/  VIMNMX R18, PT, PT, R5, R18, PT ;  /* 0x0000001205127248 */ /* 0x000fe40003fe0100 */
[C---:B------:R-:W-:Y:S02]  /*2660*/  R2UR UR4, R12.reuse ;  /* 0x000000000c0472ca */ /* 0x040fe400000e0000 */
[----:B------:R-:W-:Y:S01]  /*2670*/  R2UR UR5, R13 ;  /* 0x000000000d0572ca */ /* 0x000fe200000e0000 */
[----:B------:R-:W-:Y:S01]  /*2680*/  IMAD R29, R3, R19, R18 ;  /* 0x00000013031d7224 */ /* 0x000fe200078e0212 */
[----:B------:R-:W-:Y:S01]  /*2690*/  R2UR UR6, R12 ;  /* 0x000000000c0672ca */ /* 0x000fe200000e0000 */
[----:B------:R-:W-:Y:S01]  /*26a0*/  IMAD R19, R19, R10, R23 ;  /* 0x0000000a13137224 */ /* 0x000fe200078e0217 */
[----:B------:R-:W-:Y:S01]  /*26b0*/  R2UR UR7, R13 ;  /* 0x000000000d0772ca */ /* 0x000fe200000e0000 */
[----:B------:R-:W-:-:S04]  /*26c0*/  IMAD.WIDE R28, R29, 0x2, R16 ;  /* 0x000000021d1c7825 */ /* 0x000fc800078e0210 */
[----:B------:R-:W-:-:S04]  /*26d0*/  IMAD.WIDE R24, R19, 0x2, R14 ;  /* 0x0000000213187825 */ /* 0x000fc800078e020e */
[----:B------:R-:W0:Y:S04]  /*26e0*/  LDG.E.U16 R28, desc[UR4][R28.64] ;  /* 0x000000041c1c7981 */ /* 0x000e28000c1e1500 */
[----:B------:R-:W2:Y:S01]  /*26f0*/  LDG.E.U16 R25, desc[UR6][R24.64] ;  /* 0x0000000618197981 */ /* 0x000ea2000c1e1500 */
[----:B------:R-:W-:Y:S02]  /*2700*/  VIADD R20, R8, 0xc ;  /* 0x0000000c08147836 */ /* 0x000fe40000000000 */
        /* <DEDUP_REMOVED lines=20> */
[----:B0-----:R-:W-:-:S07]  /*2850*/  @!P0 IADD3 R19, PT, PT, -R19, RZ, RZ ;  /* 0x000000ff13138210 */ /* 0x001fce0007ffe1ff */
.L_x_139:
[----:B------:R-:W-:Y:S05]  /*2860*/  BSYNC.RECONVERGENT B0 ;  /* 0x0000000000007941 */ /* 0x000fea0003800200 */
.L_x_138:
        /* <DEDUP_REMOVED lines=36> */
.L_x_141:
[----:B------:R-:W-:Y:S05]  /*2ab0*/  BSYNC.RECONVERGENT B0 ;  /* 0x0000000000007941 */ /* 0x000fea0003800200 */
.L_x_140:
        /* <DEDUP_REMOVED lines=36> */
.L_x_143:
[----:B------:R-:W-:Y:S05]  /*2d00*/  BSYNC.RECONVERGENT B0 ;  /* 0x0000000000007941 */ /* 0x000fea0003800200 */
.L_x_142:
        /* <DEDUP_REMOVED lines=36> */
.L_x_145:
[----:B------:R-:W-:Y:S05]  /*2f50*/  BSYNC.RECONVERGENT B0 ;  /* 0x0000000000007941 */ /* 0x000fea0003800200 */
.L_x_144:
        /* <DEDUP_REMOVED lines=36> */
.L_x_147:
[----:B------:R-:W-:Y:S05]  /*31a0*/  BSYNC.RECONVERGENT B0 ;  /* 0x0000000000007941 */ /* 0x000fea0003800200 */
.L_x_146:
        /* <DEDUP_REMOVED lines=36> */
.L_x_149:
[----:B------:R-:W-:Y:S05]  /*33f0*/  BSYNC.RECONVERGENT B0 ;  /* 0x0000000000007941 */ /* 0x000fea0003800200 */
.L_x_148:
        /* <DEDUP_REMOVED lines=36> */
.L_x_151:
[----:B------:R-:W-:Y:S05]  /*3640*/  BSYNC.RECONVERGENT B0 ;  /* 0x0000000000007941 */ /* 0x000fea0003800200 */
.L_x_150:
        /* <DEDUP_REMOVED lines=36> */
.L_x_153:
[----:B------:R-:W-:Y:S05]  /*3890*/  BSYNC.RECONVERGENT B0 ;  /* 0x0000000000007941 */ /* 0x000fea0003800200 */
.L_x_152:
        /* <DEDUP_REMOVED lines=36> */
.L_x_155:
[----:B------:R-:W-:Y:S05]  /*3ae0*/  BSYNC.RECONVERGENT B0 ;  /* 0x0000000000007941 */ /* 0x000fea0003800200 */
.L_x_154:
        /* <DEDUP_REMOVED lines=36> */
.L_x_157:
[----:B------:R-:W-:Y:S05]  /*3d30*/  BSYNC.RECONVERGENT B0 ;  /* 0x0000000000007941 */ /* 0x000fea0003800200 */
.L_x_156:
        /* <DEDUP_REMOVED lines=36> */
.L_x_159:
[----:B------:R-:W-:Y:S05]  /*3f80*/  BSYNC.RECONVERGENT B0 ;  /* 0x0000000000007941 */ /* 0x000fea0003800200 */
.L_x_158:
        /* <DEDUP_REMOVED lines=36> */
.L_x_161:
[----:B------:R-:W-:Y:S05]  /*41d0*/  BSYNC.RECONVERGENT B0 ;  /* 0x0000000000007941 */ /* 0x000fea0003800200 */
.L_x_160:
        /* <DEDUP_REMOVED lines=35> */
[----:B0-----:R-:W-:-:S07]  /*4410*/  @!P0 IADD3 R19, PT, PT, -R19, RZ, RZ ;  /* 0x000000ff13138210 */ /* 0x001fce0007ffe1ff */
.L_x_163:
[----:B------:R-:W-:Y:S05]  /*4420*/  BSYNC.RECONVERGENT B0 ;  /* 0x0000000000007941 */ /* 0x000fea0003800200 */
.L_x_162:
[----:B------:R-:W-:Y:S01]  /*4430*/  VIADDMNMX R0, R19, R0, RZ, !PT ;  /* 0x0000000013007246 */ /* 0x000fe200078001ff */
[----:B------:R-:W-:Y:S01]  /*4440*/  VIADD R26, R26, 0x3c ;  /* 0x0000003c1a1a7836 */ /* 0x000fe20000000000 */
[----:B------:R-:W-:Y:S01]  /*4450*/  R2UR UR4, R12 ;  /* 0x000000000c0472ca */ /* 0x000fe200000e0000 */
[----:B------:R-:W0:Y:S01]  /*4460*/  LDS.U16 R9, [R9+0x78] ;  /* 0x0000780009097984 */ /* 0x000e220000000400 */
[----:B------:R-:W-:Y:S01]  /*4470*/  VIMNMX R0, PT, PT, R5, R0, PT ;  /* 0x0000000005007248 */ /* 0x000fe20003fe0100 */
[----:B------:R-:W-:Y:S01]  /*4480*/  IMAD R23, R26, R10, R23 ;  /* 0x0000000a1a177224 */ /* 0x000fe200078e0217 */
[----:B------:R-:W-:Y:S02]  /*4490*/  R2UR UR5, R13 ;  /* 0x000000000d0572ca */ /* 0x000fe400000e0000 */
[----:B------:R-:W-:Y:S01]  /*44a0*/  R2UR UR6, R12 ;  /* 0x000000000c0672ca */ /* 0x000fe200000e0000 */
[----:B------:R-:W-:Y:S01]  /*44b0*/  IMAD R3, R3, R26, R0 ;  /* 0x0000001a03037224 */ /* 0x000fe200078e0200 */
[----:B------:R-:W-:Y:S01]  /*44c0*/  R2UR UR7, R13 ;  /* 0x000000000d0772ca */ /* 0x000fe200000e0000 */
[----:B------:R-:W-:-:S04]  /*44d0*/  IMAD.WIDE R14, R23, 0x2, R14 ;  /* 0x00000002170e7825 */ /* 0x000fc800078e020e */
[----:B------:R-:W-:-:S06]  /*44e0*/  IMAD.WIDE R16, R3, 0x2, R16 ;  /* 0x0000000203107825 */ /* 0x000fcc00078e0210 */
[----:B------:R-:W0:Y:S04]  /*44f0*/  LDG.E.U16 R16, desc[UR4][R16.64] ;  /* 0x0000000410107981 */ /* 0x000e28000c1e1500 */
[----:B------:R-:W2:Y:S01]  /*4500*/  LDG.E.U16 R15, desc[UR6][R14.64] ;  /* 0x000000060e0f7981 */ /* 0x000ea2000c1e1500 */
[----:B------:R-:W-:-:S04]  /*4510*/  IMAD.WIDE R6, R23, 0x2, R6 ;  /* 0x0000000217067825 */ /* 0x000fc800078e0206 */
[----:B0-----:R-:W-:-:S04]  /*4520*/  HADD2 R0, R16.H0_H0, R9.H0_H0 ;  /* 0x2000000910007230 */ /* 0x001fc80000000800 */
[----:B--2---:R-:W-:-:S05]  /*4530*/  HADD2 R0, R15.H0_H0, R0.H0_H0 ;  /* 0x200000000f007230 */ /* 0x004fca0000000800 */
[----:B------:R-:W-:Y:S01]  /*4540*/  STG.E.U16 desc[UR4][R6.64], R0 ;  /* 0x0000000006007986 */ /* 0x000fe2000c101504 */
[----:B------:R-:W-:Y:S05]  /*4550*/  EXIT ;  /* 0x000000000000794d */ /* 0x000fea0003800000 */
        .weak           $__internal_2_$__cuda_sm20_rem_u16
        .type           $__internal_2_$__cuda_sm20_rem_u16,@function
        .size           $__internal_2_$__cuda_sm20_rem_u16,(.L_x_272 - $__internal_2_$__cuda_sm20_rem_u16)
$__internal_2_$__cuda_sm20_rem_u16:
        /* <DEDUP_REMOVED lines=10> */
[----:B0-----:R-:W-:-:S05]  /*4600*/  FMUL R3, R3, R4 ;  /* 0x0000000403037220 */ /* 0x001fca0000400000 */
[----:B------:R-:W-:-:S05]  /*4610*/  IADD3 R3, PT, PT, R3, 0x2, RZ ;  /* 0x0000000203037810 */ /* 0x000fca0007ffe0ff */
[----:B------:R-:W-:-:S06]  /*4620*/  FMUL.RZ R5, R2, R3 ;  /* 0x0000000302057220 */ /* 0x000fcc000040c000 */
[----:B------:R-:W0:Y:S02]  /*4630*/  F2I.U32.TRUNC.NTZ R5, R5 ;  /* 0x0000000500057305 */ /* 0x000e24000020f000 */
[----:B0-----:R-:W-:-:S05]  /*4640*/  LOP3.LUT R2, R5, 0xffff, RZ, 0xc0, !PT ;  /* 0x0000ffff05027812 */ /* 0x001fca00078ec0ff */
[----:B------:R-:W-:Y:S01]  /*4650*/  IMAD.MOV R3, RZ, RZ, -R2 ;  /* 0x000000ffff037224 */ /* 0x000fe200078e0a02 */
[----:B------:R-:W-:-:S03]  /*4660*/  MOV R2, R7 ;  /* 0x0000000700027202 */ /* 0x000fc60000000f00 */
[----:B------:R-:W-:Y:S02]  /*4670*/  IMAD R6, R3, UR4, R0 ;  /* 0x0000000403067c24 */ /* 0x000fe4000f8e0200 */
[----:B------:R-:W-:Y:S02]  /*4680*/  IMAD.MOV.U32 R3, RZ, RZ, 0x0 ;  /* 0x00000000ff037424 */ /* 0x000fe400078e00ff */
[----:B------:R-:W-:Y:S02]  /*4690*/  @!P0 IMAD.MOV.U32 R6, RZ, RZ, -0x1 ;  /* 0xffffffffff068424 */ /* 0x000fe400078e00ff */
[----:B------:R-:W-:Y:S05]  /*46a0*/  RET.REL.NODEC R2 `(_ZN17fastertransformer29disentangled_attention_kernelI6__halfLi64ELi4EEEvPT_S3_PKS2_S5_iii) ;  /* 0xffffffb802547950 */ /* 0x000fea0003c3ffff */
.L_x_164:
        /* <DEDUP_REMOVED lines=13> */
.L_x_272:


//--------------------- .text._ZN17fastertransformer29disentangled_attention_kernelI6__halfLi32ELi8EEEvPT_S3_PKS2_S5_iii --------------------------
	.section	.text._ZN17fastertransformer29disentangled_attention_kernelI6__halfLi32ELi8EEEvPT_S3_PKS2_S5_iii,"ax",@progbits
	.align	128
        .global         _ZN17fastertransformer29disentangled_attention_kernelI6__halfLi32ELi8EEEvPT_S3_PKS2_S5_iii
        .type           _ZN17fastertransformer29disentangled_attention_kernelI6__halfLi32ELi8EEEvPT_S3_PKS2_S5_iii,@function
        .size           _ZN17fastertransformer29disentangled_attention_kernelI6__halfLi32ELi8EEEvPT_S3_PKS2_S5_iii,(.L_x_273 - _ZN17fastertransformer29disentangled_attention_kernelI6__halfLi32ELi8EEEvPT_S3_PKS2_S5_iii)
        .other          _ZN17fastertransformer29disentangled_attention_kernelI6__halfLi32ELi8EEEvPT_S3_PKS2_S5_iii,@"STO_CUDA_ENTRY STV_DEFAULT"
_ZN17fastertransformer29disentangled_attention_kernelI6__halfLi32ELi8EEEvPT_S3_PKS2_S5_iii:
.text._ZN17fastertransformer29disentangled_attention_kernelI6__halfLi32ELi8EEEvPT_S3_PKS2_S5_iii:
[----:B------:R-:W0:Y:S01]  /*0000*/  LDC R1, c[0x0][0x37c] ;  /* 0x0000df00ff017b82 */ /* 0x000e220000000800 */
[----:B------:R-:W1:Y:S07]  /*0010*/  LDCU UR4, c[0x0][0x364] ;  /* 0x00006c80ff0477ac */ /* 0x000e6e0008000800 */
[----:B------:R-:W2:Y:S01]  /*0020*/  LDC R0, c[0x0][0x360] ;  /* 0x0000d800ff007b82 */ /* 0x000ea20000000800 */
[----:B------:R-:W-:Y:S01]  /*0030*/  MOV R7, 0x70 ;  /* 0x0000007000077802 */ /* 0x000fe20000000f00 */
[----:B-1----:R-:W-:Y:S01]  /*0040*/  ULOP3.LUT UR4, UR4, 0xffff, URZ, 0xc0, !UPT ;  /* 0x0000ffff04047892 */ /* 0x002fe2000f8ec0ff */
[----:B0-2---:R-:W-:-:S11]  /*0050*/  LOP3.LUT R0, R0, 0xffff, RZ, 0xc0, !PT ;  /* 0x0000ffff00007812 */ /* 0x005fd600078ec0ff */
[----:B------:R-:W-:Y:S05]  /*0060*/  CALL.REL.NOINC `($__internal_3_$__cuda_sm20_rem_u16) ;  /* 0x00000014000c7944 */ /* 0x000fea0003c00000 */
        /* <DEDUP_REMOVED lines=19> */
.L_x_165:
        /* <DEDUP_REMOVED lines=10> */
[----:B------:R-:W-:-:S05]  /*0240*/  IMAD.SHL.U32 R3, R0, 0x2, RZ ;  /* 0x0000000200037824 */ /* 0x000fca00078e00ff */
[----:B------:R-:W0:Y:S01]  /*0250*/  LDC.64 R10, c[0x0][0x358] ;  /* 0x0000d600ff0a7b82 */ /* 0x000e220000000a00 */
[----:B------:R-:W-:Y:S02]  /*0260*/  SHF.R.S32.HI R2, RZ, 0x1, R2 ;  /* 0x00000001ff027819 */ /* 0x000fe40000011402 */
[----:B------:R-:W-:Y:S02]  /*0270*/  IADD3 R5, PT, PT, R3, -0x1, RZ ;  /* 0xffffffff03057810 */ /* 0x000fe40007ffe0ff */
[----:B------:R-:W-:Y:S02]  /*0280*/  I2FP.F32.S32 R4, R2 ;  /* 0x0000000200047245 */ /* 0x000fe40000201400 */
[----:B------:R-:W-:Y:S02]  /*0290*/  I2FP.F32.S32 R12, R5 ;  /* 0x00000005000c7245 */ /* 0x000fe40000201400 */
[----:B------:R-:W5:Y:S01]  /*02a0*/  MUFU.LG2 R7, R4 ;  /* 0x0000000400077308 */ /* 0x000f620000000c00 */
[----:B-1----:R-:W-:Y:S01]  /*02b0*/  IMAD R27, R23, 0x20, R25 ;  /* 0x00000020171b7824 */ /* 0x002fe200078e0219 */
[----:B------:R-:W-:Y:S01]  /*02c0*/  IADD3 R8, PT, PT, R2, -0x1, RZ ;  /* 0xffffffff02087810 */ /* 0x000fe20007ffe0ff */
[----:B----4-:R-:W-:-:S03]  /*02d0*/  ULEA UR4, UR5, UR4, 0x18 ;  /* 0x0000000405047291 */ /* 0x010fc6000f8ec0ff */
[----:B------:R-:W-:Y:S02]  /*02e0*/  I2FP.F32.S32 R8, R8 ;  /* 0x0000000800087245 */ /* 0x000fe40000201400 */
[----:B------:R-:W1:Y:S01]  /*02f0*/  MUFU.LG2 R12, R12 ;  /* 0x0000000c000c7308 */ /* 0x000e620000000c00 */
[----:B---3--:R-:W-:Y:S01]  /*0300*/  IMAD R22, R9, 0x20, R16 ;  /* 0x0000002009167824 */ /* 0x008fe200078e0210 */
[----:B------:R-:W-:-:S04]  /*0310*/  LEA R17, R16, UR4, 0x1 ;  /* 0x0000000410117c11 */ /* 0x000fc8000f8e08ff */
[----:B------:R-:W-:Y:S01]  /*0320*/  VIMNMX R15, PT, PT, R27, R22, !PT ;  /* 0x000000161b0f7248 */ /* 0x000fe20007fe0100 */
[----:B-----5:R-:W-:-:S03]  /*0330*/  FMUL.FTZ R7, R7, 0.69314718246459960938 ;  /* 0x3f31721807077820 */ /* 0x020fc60000410000 */
[----:B--2---:R-:W-:Y:S01]  /*0340*/  ISETP.GE.AND P0, PT, R15, R6, PT ;  /* 0x000000060f00720c */ /* 0x004fe20003f06270 */
[----:B-1----:R-:W-:-:S06]  /*0350*/  FFMA.FTZ R13, R12, 0.69314718246459960938, -R7 ;  /* 0x3f3172180c0d7823 */ /* 0x002fcc0000010807 */
[----:B------:R-:W1:Y:S02]  /*0360*/  MUFU.RCP R13, R13 ;  /* 0x0000000d000d7308 */ /* 0x000e640000001000 */
[----:B-1----:R-:W-:-:S04]  /*0370*/  FMUL.FTZ R8, R8, R13 ;  /* 0x0000000d08087220 */ /* 0x002fc80000410000 */
[----:B------:R-:W-:Y:S01]  /*0380*/  FMUL.FTZ R8, R8, 0.99999988079071044922 ;  /* 0x3f7ffffe08087820 */ /* 0x000fe20000410000 */
[----:B0-----:R-:W-:Y:S06]  /*0390*/  @P0 BRA `(.L_x_166) ;  /* 0x0000000400c00947 */ /* 0x001fec0003800000 */
[----:B------:R-:W0:Y:S01]  /*03a0*/  LDC.64 R12, c[0x0][0x398] ;  /* 0x0000e600ff0c7b82 */ /* 0x000e220000000a00 */
        /* <DEDUP_REMOVED lines=15> */
[----:B-1----:R-:W-:-:S07]  /*04a0*/  @!P0 IADD3 R15, PT, PT, -R15, RZ, RZ ;  /* 0x000000ff0f0f8210 */ /* 0x002fce0007ffe1ff */
.L_x_168:
[----:B------:R-:W-:Y:S05]  /*04b0*/  BSYNC.RECONVERGENT B0 ;  /* 0x0000000000007941 */ /* 0x000fea0003800200 */
.L_x_167:
[----:B------:R-:W-:Y:S01]  /*04c0*/  VIADDMNMX R14, R15, R0, RZ, !PT ;  /* 0x000000000f0e7246 */ /* 0x000fe200078001ff */
[----:B------:R-:W-:Y:S01]  /*04d0*/  IMAD R20, R19, R6, R27 ;  /* 0x0000000613147224 */ /* 0x000fe200078e021b */
[----:B------:R-:W-:Y:S02]  /*04e0*/  R2UR UR4, R10 ;  /* 0x000000000a0472ca */ /* 0x000fe400000e0000 */
[----:B------:R-:W-:Y:S02]  /*04f0*/  VIMNMX R14, PT, PT, R5, R14, PT ;  /* 0x0000000e050e7248 */ /* 0x000fe40003fe0100 */
[----:B------:R-:W-:-:S03]  /*0500*/  R2UR UR5, R11 ;  /* 0x000000000b0572ca */ /* 0x000fc600000e0000 */
[----:B------:R-:W-:-:S04]  /*0510*/  IMAD R15, R3, R20, R14 ;  /* 0x00000014030f7224 */ /* 0x000fc800078e020e */
[----:B0-----:R-:W-:-:S06]  /*0520*/  IMAD.WIDE R14, R15, 0x2, R12 ;  /* 0x000000020f0e7825 */ /* 0x001fcc00078e020c */
[----:B------:R-:W2:Y:S01]  /*0530*/  LDG.E.U16 R15, desc[UR4][R14.64] ;  /* 0x000000040e0f7981 */ /* 0x000ea2000c1e1500 */
[----:B------:R-:W-:Y:S02]  /*0540*/  IMAD R18, R25, 0x42, R17 ;  /* 0x0000004219127824 */ /* 0x000fe400078e0211 */
[----:B------:R-:W-:-:S05]  /*0550*/  VIADD R29, R27, 0x8 ;  /* 0x000000081b1d7836 */ /* 0x000fca0000000000 */
[----:B------:R-:W-:Y:S01]  /*0560*/  ISETP.GE.AND P0, PT, R29, R6, PT ;  /* 0x000000061d00720c */ /* 0x000fe20003f06270 */
[----:B--2---:R0:W-:-:S12]  /*0570*/  STS.U16 [R18], R15 ;  /* 0x0000000f12007388 */ /* 0x0041d80000000400 */
[----:B------:R-:W-:Y:S05]  /*0580*/  @P0 BRA `(.L_x_166) ;  /* 0x0000000400440947 */ /* 0x000fea0003800000 */
        /* <DEDUP_REMOVED lines=15> */
.L_x_170:
[----:B------:R-:W-:Y:S05]  /*0680*/  BSYNC.RECONVERGENT B0 ;  /* 0x0000000000007941 */ /* 0x000fea0003800200 */
.L_x_169:
[----:B------:R-:W-:Y:S01]  /*0690*/  VIADDMNMX R14, R15, R0, RZ, !PT ;  /* 0x000000000f0e7246 */ /* 0x000fe200078001ff */
        /* <DEDUP_REMOVED lines=11> */
[----:B-1----:R-:W-:Y:S01]  /*0750*/  IADD3 R15, PT, PT, R22, -R29, RZ ;  /* 0x8000001d160f7210 */ /* 0x002fe20007ffe0ff */
        /* <DEDUP_REMOVED lines=14> */
.L_x_172:
[----:B------:R-:W-:Y:S05]  /*0840*/  BSYNC.RECONVERGENT B0 ;  /* 0x0000000000007941 */ /* 0x000fea0003800200 */
.L_x_171:
        /* <DEDUP_REMOVED lines=12> */
[----:B--2---:R-:W-:Y:S01]  /*0910*/  IMAD.IADD R15, R22, 0x1, -R27 ;  /* 0x00000001160f7824 */ /* 0x004fe200078e0a1b */
        /* <DEDUP_REMOVED lines=14> */
.L_x_174:
[----:B------:R-:W-:Y:S05]  /*0a00*/  BSYNC.RECONVERGENT B0 ;  /* 0x0000000000007941 */ /* 0x000fea0003800200 */
.L_x_173:
[----:B------:R-:W-:Y:S02]  /*0a10*/  VIADDMNMX R14, R15, R0, RZ, !PT ;  /* 0x000000000f0e7246 */ /* 0x000fe400078001ff */
        /* <DEDUP_REMOVED lines=8> */
.L_x_166:
[----:B------:R-:W-:Y:S05]  /*0aa0*/  WARPSYNC.ALL ;  /* 0x0000000000007948 */ /* 0x000fea0003800000 */
[----:B------:R-:W-:Y:S01]  /*0ab0*/  BAR.SYNC.DEFER_BLOCKING 0x0 ;  /* 0x0000000000007b1d */ /* 0x000fe20000010000 */
[----:B------:R-:W-:Y:S02]  /*0ac0*/  IMAD R9, R9, 0x20, R25 ;  /* 0x0000002009097824 */ /* 0x000fe400078e0219 */
[----:B------:R-:W-:-:S05]  /*0ad0*/  IMAD R23, R23, 0x20, R16 ;  /* 0x0000002017177824 */ /* 0x000fca00078e0210 */
[----:B---3--:R-:W-:-:S04]  /*0ae0*/  VIMNMX R13, PT, PT, R9, R23, !PT ;  /* 0x00000017090d7248 */ /* 0x008fc80007fe0100 */
[----:B------:R-:W-:-:S13]  /*0af0*/  ISETP.GE.AND P0, PT, R13, R6, PT ;  /* 0x000000060d00720c */ /* 0x000fda0003f06270 */
[----:B------:R-:W-:Y:S05]  /*0b00*/  @P0 EXIT ;  /* 0x000000000000094d */ /* 0x000fea0003800000 */
[----:B------:R-:W3:Y:S01]  /*0b10*/  LDC.64 R12, c[0x0][0x390] ;  /* 0x0000e400ff0c7b82 */ /* 0x000ee20000000a00 */
[----:B------:R-:W-:Y:S01]  /*0b20*/  IMAD.MOV R22, RZ, RZ, -R2 ;  /* 0x000000ffff167224 */ /* 0x000fe200078e0a02 */
[----:B------:R-:W-:Y:S01]  /*0b30*/  IADD3 R21, PT, PT, R9, -R23, RZ ;  /* 0x8000001709157210 */ /* 0x000fe20007ffe0ff */
[----:B------:R-:W-:Y:S03]  /*0b40*/  BSSY.RECONVERGENT B0, `(.L_x_175) ;  /* 0x000000f000007945 */ /* 0x000fe60003800200 */
[C---:B------:R-:W-:Y:S02]  /*0b50*/  ISETP.GT.AND P0, PT, R21.reuse, R2, PT ;  /* 0x000000021500720c */ /* 0x040fe40003f04270 */
[----:B012---:R-:W0:Y:S01]  /*0b60*/  LDC.64 R14, c[0x0][0x388] ;  /* 0x0000e200ff0e7b82 */ /* 0x007e220000000a00 */
        /* <DEDUP_REMOVED lines=12> */
.L_x_176:
[----:B------:R-:W-:Y:S05]  /*0c30*/  BSYNC.RECONVERGENT B0 ;  /* 0x0000000000007941 */ /* 0x000fea0003800200 */
.L_x_175:
        /* <DEDUP_REMOVED lines=9> */
[----:B---3--:R-:W-:-:S04]  /*0cd0*/  IMAD.WIDE R20, R21, 0x2, R12 ;  /* 0x0000000215147825 */ /* 0x008fc800078e020c */
[----:B0-----:R-:W-:Y:S02]  /*0ce0*/  IMAD.WIDE R18, R27, 0x2, R14 ;  /* 0x000000021b127825 */ /* 0x001fe400078e020e */
[----:B------:R-:W2:Y:S04]  /*0cf0*/  LDG.E.U16 R20, desc[UR4][R20.64] ;  /* 0x0000000414147981 */ /* 0x000ea8000c1e1500 */
[----:B------:R-:W3:Y:S01]  /*0d00*/  LDG.E.U16 R19, desc[UR6][R18.64] ;  /* 0x0000000612137981 */ /* 0x000ee2000c1e1500 */
[----:B------:R-:W-:Y:S01]  /*0d10*/  LEA R16, R16, R17, 0x6 ;  /* 0x0000001110107211 */ /* 0x000fe200078e30ff */
[----:B------:R-:W-:-:S04]  /*0d20*/  VIADD R26, R9, 0x8 ;  /* 0x00000008091a7836 */ /* 0x000fc80000000000 */
[----:B------:R-:W-:Y:S01]  /*0d30*/  IMAD R25, R25, 0x2, R16 ;  /* 0x0000000219197824 */ /* 0x000fe200078e0210 */
[----:B------:R-:W-:Y:S01]  /*0d40*/  ISETP.GE.U32.AND P0, PT, R26, R6, PT ;  /* 0x000000061a00720c */ /* 0x000fe20003f06070 */
[----:B------:R-:W0:Y:S03]  /*0d50*/  LDC.64 R16, c[0x0][0x380] ;  /* 0x0000e000ff107b82 */ /* 0x000e260000000a00 */
[----:B------:R-:W2:Y:S02]  /*0d60*/  LDS.U16 R29, [R25] ;  /* 0x00000000191d7984 */ /* 0x000ea40000000400 */
        /* <DEDUP_REMOVED lines=21> */
.L_x_178:
[----:B------:R-:W-:Y:S05]  /*0ec0*/  BSYNC.RECONVERGENT B0 ;  /* 0x0000000000007941 */ /* 0x000fea0003800200 */
.L_x_177:
        /* <DEDUP_REMOVED lines=11> */
[----:B------:R-:W-:Y:S02]  /*0f80*/  IMAD.WIDE R18, R21, 0x2, R14 ;  /* 0x0000000215127825 */ /* 0x000fe400078e020e */
        /* <DEDUP_REMOVED lines=24> */
.L_x_180:
[----:B------:R-:W-:Y:S05]  /*1110*/  BSYNC.RECONVERGENT B0 ;  /* 0x0000000000007941 */ /* 0x000fea0003800200 */
.L_x_179:
        /* <DEDUP_REMOVED lines=21> */
[----:B------:R-:W-:Y:S01]  /*1270*/  IMAD.IADD R9, R28, 0x1, -R23 ;  /* 0x000000011c097824 */ /* 0x000fe200078e0a17 */
[----:B------:R-:W-:Y:S04]  /*1280*/  BSSY.RECONVERGENT B0, `(.L_x_181) ;  /* 0x000000e000007945 */ /* 0x000fe80003800200 */
        /* <DEDUP_REMOVED lines=8> */
[----:B------:R-:W-:-:S06]  /*1310*/  FMUL.FTZ R7, R8, R7 ;  /* 0x0000000708077220 */ /* 0x000fcc0000410000 */
[----:B------:R-:W1:Y:S02]  /*1320*/  FRND.FTZ.CEIL R7, R7 ;  /* 0x0000000700077307 */ /* 0x000e640000219000 */
[----:B-1----:R-:W-:-:S06]  /*1330*/  FADD.FTZ R4, R4, R7 ;  /* 0x0000000704047221 */ /* 0x002fcc0000010000 */
[----:B------:R-:W1:Y:S02]  /*1340*/  F2I.FTZ.TRUNC.NTZ R9, R4 ;  /* 0x0000000400097305 */ /* 0x000e64000021f100 */
[----:B-1----:R-:W-:-:S07]  /*1350*/  @!P0 IADD3 R9, PT, PT, -R9, RZ, RZ ;  /* 0x000000ff09098210 */ /* 0x002fce0007ffe1ff */
.L_x_182:
[----:B------:R-:W-:Y:S05]  /*1360*/  BSYNC.RECONVERGENT B0 ;  /* 0x0000000000007941 */ /* 0x000fea0003800200 */
.L_x_181:
[----:B------:R-:W-:Y:S01]  /*1370*/  VIADDMNMX R0, R9, R0, RZ, !PT ;  /* 0x0000000009007246 */ /* 0x000fe200078001ff */
[----:B------:R-:W-:Y:S01]  /*1380*/  VIADD R24, R24, 0x18 ;  /* 0x0000001818187836 */ /* 0x000fe20000000000 */
[----:B------:R-:W-:Y:S01]  /*1390*/  R2UR UR4, R10 ;  /* 0x000000000a0472ca */ /* 0x000fe200000e0000 */
[----:B------:R-:W1:Y:S01]  /*13a0*/  LDS.U16 R25, [R25+0x30] ;  /* 0x0000300019197984 */ /* 0x000e620000000400 */
        /* <DEDUP_REMOVED lines=8> */
[----:B------:R-:W1:Y:S04]  /*1430*/  LDG.E.U16 R12, desc[UR4][R12.64] ;  /* 0x000000040c0c7981 */ /* 0x000e68000c1e1500 */
[----:B------:R-:W2:Y:S01]  /*1440*/  LDG.E.U16 R15, desc[UR6][R14.64] ;  /* 0x000000060e0f7981 */ /* 0x000ea2000c1e1500 */
[----:B------:R-:W-:-:S04]  /*1450*/  IMAD.WIDE R16, R23, 0x2, R16 ;  /* 0x0000000217107825 */ /* 0x000fc800078e0210 */
[----:B-1----:R-:W-:-:S04]  /*1460*/  HADD2 R0, R12.H0_H0, R25.H0_H0 ;  /* 0x200000190c007230 */ /* 0x002fc80000000800 */
[----:B--2---:R-:W-:-:S05]  /*1470*/  HADD2 R0, R15.H0_H0, R0.H0_H0 ;  /* 0x200000000f007230 */ /* 0x004fca0000000800 */
[----:B------:R-:W-:Y:S01]  /*1480*/  STG.E.U16 desc[UR4][R16.64], R0 ;  /* 0x0000000010007986 */ /* 0x000fe2000c101504 */
[----:B------:R-:W-:Y:S05]  /*1490*/  EXIT ;  /* 0x000000000000794d */ /* 0x000fea0003800000 */
        .weak           $__internal_3_$__cuda_sm20_rem_u16
        .type           $__internal_3_$__cuda_sm20_rem_u16,@function
        .size           $__internal_3_$__cuda_sm20_rem_u16,(.L_x_273 - $__internal_3_$__cuda_sm20_rem_u16)
$__internal_3_$__cuda_sm20_rem_u16:
        /* <DEDUP_REMOVED lines=20> */
[----:B------:R-:W-:Y:S05]  /*15e0*/  RET.REL.NODEC R2 `(_ZN17fastertransformer29disentangled_attention_kernelI6__halfLi32ELi8EEEvPT_S3_PKS2_S5_iii) ;  /* 0xffffffe802847950 */ /* 0x000fea0003c3ffff */
.L_x_183:
        /* <DEDUP_REMOVED lines=9> */
.L_x_273:


//--------------------- .text._ZN17fastertransformer29disentangled_attention_kernelIfLi64ELi4EEEvPT_S2_PKS1_S4_iii --------------------------
	.section	.text._ZN17fastertransformer29disentangled_attention_kernelIfLi64ELi4EEEvPT_S2_PKS1_S4_iii,"ax",@progbits
	.align	128
        .global         _ZN17fastertransformer29disentangled_attention_kernelIfLi64ELi4EEEvPT_S2_PKS1_S4_iii
        .type           _ZN17fastertransformer29disentangled_attention_kernelIfLi64ELi4EEEvPT_S2_PKS1_S4_iii,@function
        .size           _ZN17fastertransformer29disentangled_attention_kernelIfLi64ELi4EEEvPT_S2_PKS1_S4_iii,(.L_x_274 - _ZN17fastertransformer29disentangled_attention_kernelIfLi64ELi4EEEvPT_S2_PKS1_S4_iii)
        .other          _ZN17fastertransformer29disentangled_attention_kernelIfLi64ELi4EEEvPT_S2_PKS1_S4_iii,@"STO_CUDA_ENTRY STV_DEFAULT"
_ZN17fastertransformer29disentangled_attention_kernelIfLi64ELi4EEEvPT_S2_PKS1_S4_iii:
.text._ZN17fastertransformer29disentangled_attention_kernelIfLi64ELi4EEEvPT_S2_PKS1_S4_iii:
[----:B------:R-:W0:Y:S01]  /*0000*/  LDC R1, c[0x0][0x37c] ;  /* 0x0000df00ff017b82 */ /* 0x000e220000000800 */
[----:B------:R-:W1:Y:S07]  /*0010*/  LDCU UR4, c[0x0][0x364] ;  /* 0x00006c80ff0477ac */ /* 0x000e6e0008000800 */
[----:B------:R-:W2:Y:S01]  /*0020*/  LDC R0, c[0x0][0x360] ;  /* 0x0000d800ff007b82 */ /* 0x000ea20000000800 */
[----:B------:R-:W-:Y:S01]  /*0030*/  MOV R7, 0x70 ;  /* 0x0000007000077802 */ /* 0x000fe20000000f00 */
[----:B-1----:R-:W-:Y:S01]  /*0040*/  ULOP3.LUT UR4, UR4, 0xffff, URZ, 0xc0, !UPT ;  /* 0x0000ffff04047892 */ /* 0x002fe2000f8ec0ff */
[----:B0-2---:R-:W-:-:S11]  /*0050*/  LOP3.LUT R0, R0, 0xffff, RZ, 0xc0, !PT ;  /* 0x0000ffff00007812 */ /* 0x005fd600078ec0ff */
[----:B------:R-:W-:Y:S05]  /*0060*/  CALL.REL.NOINC `($__internal_4_$__cuda_sm20_rem_u16) ;  /* 0x0000004400387944 */ /* 0x000fea0003c00000 */
        /* <DEDUP_REMOVED lines=19> */
.L_x_184:
        /* <DEDUP_REMOVED lines=49> */
.L_x_187:
[----:B------:R-:W-:Y:S05]  /*04b0*/  BSYNC.RECONVERGENT B0 ;  /* 0x0000000000007941 */ /* 0x000fea0003800200 */
.L_x_186:
[----:B------:R-:W-:Y:S01]  /*04c0*/  VIADDMNMX R16, R17, R0, RZ, !PT ;  /* 0x0000000011107246 */ /* 0x000fe200078001ff */
[----:B------:R-:W-:Y:S01]  /*04d0*/  IMAD R24, R19, R10, R18 ;  /* 0x0000000a13187224 */ /* 0x000fe200078e0212 */
[----:B0-----:R-:W-:Y:S02]  /*04e0*/  R2UR UR4, R12 ;  /* 0x000000000c0472ca */ /* 0x001fe400000e0000 */
[----:B------:R-:W-:Y:S02]  /*04f0*/  VIMNMX R16, PT, PT, R5, R16, PT ;  /* 0x0000001005107248 */ /* 0x000fe40003fe0100 */
[----:B------:R-:W-:-:S03]  /*0500*/  R2UR UR5, R13 ;  /* 0x000000000d0572ca */ /* 0x000fc600000e0000 */
[----:B------:R-:W-:-:S04]  /*0510*/  IMAD R17, R3, R24, R16 ;  /* 0x0000001803117224 */ /* 0x000fc800078e0210 */
[----:B-1----:R-:W-:-:S06]  /*0520*/  IMAD.WIDE R16, R17, 0x4, R14 ;  /* 0x0000000411107825 */ /* 0x002fcc00078e020e */
[----:B------:R-:W2:Y:S01]  /*0530*/  LDG.E R16, desc[UR4][R16.64] ;  /* 0x0000000410107981 */ /* 0x000ea2000c1e1900 */
[----:B------:R-:W-:Y:S02]  /*0540*/  IMAD R25, R7, 0x104, R20 ;  /* 0x0000010407197824 */ /* 0x000fe400078e0214 */
[----:B------:R-:W-:-:S05]  /*0550*/  VIADD R26, R18, 0x4 ;  /* 0x00000004121a7836 */ /* 0x000fca0000000000 */
[----:B------:R-:W-:Y:S01]  /*0560*/  ISETP.GE.AND P0, PT, R26, R10, PT ;  /* 0x0000000a1a00720c */ /* 0x000fe20003f06270 */
[----:B--2---:R1:W-:-:S12]  /*0570*/  STS [R25], R16 ;  /* 0x0000001019007388 */ /* 0x0043d80000000800 */
        /* <DEDUP_REMOVED lines=16> */
.L_x_189:
[----:B------:R-:W-:Y:S05]  /*0680*/  BSYNC.RECONVERGENT B0 ;  /* 0x0000000000007941 */ /* 0x000fea0003800200 */
.L_x_188:
[----:B-1----:R-:W-:Y:S01]  /*0690*/  VIADDMNMX R16, R17, R0, RZ, !PT ;  /* 0x0000000011107246 */ /* 0x002fe200078001ff */
[----:B------:R-:W-:Y:S01]  /*06a0*/  VIADD R17, R24, 0x4 ;  /* 0x0000000418117836 */ /* 0x000fe20000000000 */
[----:B------:R-:W-:Y:S02]  /*06b0*/  R2UR UR4, R12 ;  /* 0x000000000c0472ca */ /* 0x000fe400000e0000 */
[----:B------:R-:W-:Y:S02]  /*06c0*/  VIMNMX R16, PT, PT, R5, R16, PT ;  /* 0x0000001005107248 */ /* 0x000fe40003fe0100 */
[----:B------:R-:W-:-:S03]  /*06d0*/  R2UR UR5, R13 ;  /* 0x000000000d0572ca */ /* 0x000fc600000e0000 */
[----:B------:R-:W-:-:S04]  /*06e0*/  IMAD R17, R3, R17, R16 ;  /* 0x0000001103117224 */ /* 0x000fc800078e0210 */
[----:B------:R-:W-:-:S06]  /*06f0*/  IMAD.WIDE R16, R17, 0x4, R14 ;  /* 0x0000000411107825 */ /* 0x000fcc00078e020e */
[----:B------:R-:W2:Y:S01]  /*0700*/  LDG.E R16, desc[UR4][R16.64] ;  /* 0x0000000410107981 */ /* 0x000ea2000c1e1900 */
[----:B------:R-:W-:-:S05]  /*0710*/  VIADD R26, R18, 0x8 ;  /* 0x00000008121a7836 */ /* 0x000fca0000000000 */
[----:B------:R-:W-:Y:S01]  /*0720*/  ISETP.GE.AND P0, PT, R26, R10, PT ;  /* 0x0000000a1a00720c */ /* 0x000fe20003f06270 */
[----:B--2---:R2:W-:-:S12]  /*0730*/  STS [R25+0x410], R16 ;  /* 0x0004101019007388 */ /* 0x0045d80000000800 */
        /* <DEDUP_REMOVED lines=16> */
.L_x_191:
[----:B------:R-:W-:Y:S05]  /*0840*/  BSYNC.RECONVERGENT B0 ;  /* 0x0000000000007941 */ /* 0x000fea0003800200 */
.L_x_190:
[----:B--2---:R-:W-:Y:S01]  /*0850*/  VIADDMNMX R16, R17, R0, RZ, !PT ;  /* 0x0000000011107246 */ /* 0x004fe200078001ff */
[----:B------:R-:W-:Y:S01]  /*0860*/  VIADD R17, R24, 0x8 ;  /* 0x0000000818117836 */ /* 0x000fe20000000000 */
[----:B------:R-:W-:Y:S02]  /*0870*/  R2UR UR4, R12 ;  /* 0x000000000c0472ca */ /* 0x000fe400000e0000 */
[----:B------:R-:W-:Y:S02]  /*0880*/  VIMNMX R16, PT, PT, R5, R16, PT ;  /* 0x0000001005107248 */ /* 0x000fe40003fe0100 */
[----:B------:R-:W-:-:S03]  /*0890*/  R2UR UR5, R13 ;  /* 0x000000000d0572ca */ /* 0x000fc600000e0000 */
[----:B------:R-:W-:-:S04]  /*08a0*/  IMAD R17, R3, R17, R16 ;  /* 0x0000001103117224 */ /* 0x000fc800078e0210 */
[----:B------:R-:W-:-:S06]  /*08b0*/  IMAD.WIDE R16, R17, 0x4, R14 ;  /* 0x0000000411107825 */ /* 0x000fcc00078e020e */
[----:B------:R-:W2:Y:S01]  /*08c0*/  LDG.E R16, desc[UR4][R16.64] ;  /* 0x0000000410107981 */ /* 0x000ea2000c1e1900 */
[----:B------:R-:W-:-:S04]  /*08d0*/  IADD3 R26, PT, PT, R18, 0xc, RZ ;  /* 0x0000000c121a7810 */ /* 0x000fc80007ffe0ff */
[----:B------:R-:W-:Y:S01]  /*08e0*/  ISETP.GE.AND P0, PT, R26, R10, PT ;  /* 0x0000000a1a00720c */ /* 0x000fe20003f06270 */
[----:B--2---:R3:W-:-:S12]  /*08f0*/  STS [R25+0x820], R16 ;  /* 0x0008201019007388 */ /* 0x0047d80000000800 */
        /* <DEDUP_REMOVED lines=16> */
.L_x_193:
[----:B------:R-:W-:Y:S05]  /*0a00*/  BSYNC.RECONVERGENT B0 ;  /* 0x0000000000007941 */ /* 0x000fea0003800200 */
.L_x_192:
[----:B---3--:R-:W-:Y:S02]  /*0a10*/  VIADDMNMX R16, R17, R0, RZ, !PT ;  /* 0x0000000011107246 */ /* 0x008fe400078001ff */
[----:B------:R-:W-:Y:S02]  /*0a20*/  IADD3 R17, PT, PT, R24, 0xc, RZ ;  /* 0x0000000c18117810 */ /* 0x000fe40007ffe0ff */
[----:B------:R-:W-:Y:S02]  /*0a30*/  VIMNMX R16, PT, PT, R5, R16, PT ;  /* 0x0000001005107248 */ /* 0x000fe40003fe0100 */
[----:B------:R-:W-:Y:S02]  /*0a40*/  R2UR UR4, R12 ;  /* 0x000000000c0472ca */ /* 0x000fe400000e0000 */
[----:B------:R-:W-:Y:S01]  /*0a50*/  R2UR UR5, R13 ;  /* 0x000000000d0572ca */ /* 0x000fe200000e0000 */
[----:B------:R-:W-:-:S04]  /*0a60*/  IMAD R17, R3, R17, R16 ;  /* 0x0000001103117224 */ /* 0x000fc800078e0210 */
[----:B------:R-:W-:-:S08]  /*0a70*/  IMAD.WIDE R16, R17, 0x4, R14 ;  /* 0x0000000411107825 */ /* 0x000fd000078e020e */
[----:B------:R-:W2:Y:S01]  /*0a80*/  LDG.E R16, desc[UR4][R16.64] ;  /* 0x0000000410107981 */ /* 0x000ea2000c1e1900 */
[----:B------:R-:W-:-:S05]  /*0a90*/  VIADD R26, R18, 0x10 ;  /* 0x00000010121a7836 */ /* 0x000fca0000000000 */
        /* <DEDUP_REMOVED lines=18> */
.L_x_195:
[----:B------:R-:W-:Y:S05]  /*0bc0*/  BSYNC.RECONVERGENT B0 ;  /* 0x0000000000007941 */ /* 0x000fea0003800200 */
.L_x_194:
[----:B----4-:R-:W-:Y:S01]  /*0bd0*/  VIADDMNMX R16, R17, R0, RZ, !PT ;  /* 0x0000000011107246 */ /* 0x010fe200078001ff */
        /* <DEDUP_REMOVED lines=26> */
.L_x_197:
[----:B------:R-:W-:Y:S05]  /*0d80*/  BSYNC.RECONVERGENT B0 ;  /* 0x0000000000007941 */ /* 0x000fea0003800200 */
.L_x_196:
[----:B0-----:R-:W-:Y:S01]  /*0d90*/  VIADDMNMX R16, R17, R0, RZ, !PT ;  /* 0x0000000011107246 */ /* 0x001fe200078001ff */
        /* <DEDUP_REMOVED lines=26> */
.L_x_199:
[----:B------:R-:W-:Y:S05]  /*0f40*/  BSYNC.RECONVERGENT B0 ;  /* 0x0000000000007941 */ /* 0x000fea0003800200 */
.L_x_198:
[----:B0-----:R-:W-:Y:S02]  /*0f50*/  VIADDMNMX R16, R17, R0, RZ, !PT ;  /* 0x0000000011107246 */ /* 0x001fe400078001ff */
        /* <DEDUP_REMOVED lines=26> */
.L_x_201:
[----:B------:R-:W-:Y:S05]  /*1100*/  BSYNC.RECONVERGENT B0 ;  /* 0x0000000000007941 */ /* 0x000fea0003800200 */
.L_x_200:
        /* <DEDUP_REMOVED lines=27> */
.L_x_203:
[----:B------:R-:W-:Y:S05]  /*12c0*/  BSYNC.RECONVERGENT B0 ;  /* 0x0000000000007941 */ /* 0x000fea0003800200 */
.L_x_202:
        /* <DEDUP_REMOVED lines=27> */
.L_x_205:
[----:B------:R-:W-:Y:S05]  /*1480*/  BSYNC.RECONVERGENT B0 ;  /* 0x0000000000007941 */ /* 0x000fea0003800200 */
.L_x_204:
        /* <DEDUP_REMOVED lines=27> */
.L_x_207:
[----:B------:R-:W-:Y:S05]  /*1640*/  BSYNC.RECONVERGENT B0 ;  /* 0x0000000000007941 */ /* 0x000fea0003800200 */
.L_x_206:
        /* <DEDUP_REMOVED lines=27> */
.L_x_209:
[----:B------:R-:W-:Y:S05]  /*1800*/  BSYNC.RECONVERGENT B0 ;  /* 0x0000000000007941 */ /* 0x000fea0003800200 */
.L_x_208:
        /* <DEDUP_REMOVED lines=27> */
.L_x_211:
[----:B------:R-:W-:Y:S05]  /*19c0*/  BSYNC.RECONVERGENT B0 ;  /* 0x0000000000007941 */ /* 0x000fea0003800200 */
.L_x_210:
        /* <DEDUP_REMOVED lines=27> */
.L_x_213:
[----:B------:R-:W-:Y:S05]  /*1b80*/  BSYNC.RECONVERGENT B0 ;  /* 0x0000000000007941 */ /* 0x000fea0003800200 */
.L_x_212:
        /* <DEDUP_REMOVED lines=27> */
.L_x_215:
[----:B------:R-:W-:Y:S05]  /*1d40*/  BSYNC.RECONVERGENT B0 ;  /* 0x0000000000007941 */ /* 0x000fea0003800200 */
.L_x_214:
        /* <DEDUP_REMOVED lines=27> */
.L_x_217:
[----:B------:R-:W-:Y:S05]  /*1f00*/  BSYNC.RECONVERGENT B0 ;  /* 0x0000000000007941 */ /* 0x000fea0003800200 */
.L_x_216:
[----:B0-----:R-:W-:Y:S02]  /*1f10*/  VIADDMNMX R16, R17, R0, RZ, !PT ;  /* 0x0000000011107246 */ /* 0x001fe400078001ff */
[----:B------:R-:W-:Y:S02]  /*1f20*/  IADD3 R24, PT, PT, R24, 0x3c, RZ ;  /* 0x0000003c18187810 */ /* 0x000fe40007ffe0ff */
[----:B------:R-:W-:Y:S02]  /*1f30*/  VIMNMX R16, PT, PT, R5, R16, PT ;  /* 0x0000001005107248 */ /* 0x000fe40003fe0100 */
[----:B------:R-:W-:Y:S02]  /*1f40*/  R2UR UR4, R12 ;  /* 0x000000000c0472ca */ /* 0x000fe400000e0000 */
[----:B------:R-:W-:Y:S01]  /*1f50*/  R2UR UR5, R13 ;  /* 0x000000000d0572ca */ /* 0x000fe200000e0000 */
[----:B------:R-:W-:-:S04]  /*1f60*/  IMAD R17, R3, R24, R16 ;  /* 0x0000001803117224 */ /* 0x000fc800078e0210 */
[----:B------:R-:W-:-:S08]  /*1f70*/  IMAD.WIDE R14, R17, 0x4, R14 ;  /* 0x00000004110e7825 */ /* 0x000fd000078e020e */
[----:B------:R-:W2:Y:S04]  /*1f80*/  LDG.E R14, desc[UR4][R14.64] ;  /* 0x000000040e0e7981 */ /* 0x000ea8000c1e1900 */
[----:B--2---:R0:W-:Y:S02]  /*1f90*/  STS [R25+0x3cf0], R14 ;  /* 0x003cf00e19007388 */ /* 0x0041e40000000800 */
.L_x_185:
        /* <DEDUP_REMOVED lines=25> */
.L_x_219:
[----:B------:R-:W-:Y:S05]  /*2130*/  BSYNC.RECONVERGENT B0 ;  /* 0x0000000000007941 */ /* 0x000fea0003800200 */
.L_x_218:
        /* <DEDUP_REMOVED lines=8> */
[----:B------:R-:W-:Y:S01]  /*21c0*/  R2UR UR5, R13 ;  /* 0x000000000d0572ca */ /* 0x000fe200000e0000 */
[----:B-1----:R-:W-:-:S04]  /*21d0*/  IMAD.WIDE R18, R27, 0x4, R14 ;  /* 0x000000041b127825 */ /* 0x002fc800078e020e */
[----:B0-----:R-:W-:-:S04]  /*21e0*/  IMAD.WIDE R24, R25, 0x4, R16 ;  /* 0x0000000419187825 */ /* 0x001fc800078e0210 */
[----:B------:R-:W2:Y:S04]  /*21f0*/  LDG.E R18, desc[UR6][R18.64] ;  /* 0x0000000612127981 */ /* 0x000ea8000c1e1900 */
[----:B------:R-:W2:Y:S01]  /*2200*/  LDG.E R25, desc[UR4][R24.64] ;  /* 0x0000000418197981 */ /* 0x000ea2000c1e1900 */
[----:B------:R-:W-:-:S05]  /*2210*/  LEA R20, R9, R20, 0x8 ;  /* 0x0000001409147211 */ /* 0x000fca00078e40ff */
[----:B------:R-:W-:Y:S02]  /*2220*/  IMAD R9, R7, 0x4, R20 ;  /* 0x0000000407097824 */ /* 0x000fe400078e0214 */
[----:B------:R-:W0:Y:S01]  /*2230*/  LDC.64 R6, c[0x0][0x380] ;  /* 0x0000e000ff067b82 */ /* 0x000e220000000a00 */
[----:B------:R-:W-:Y:S02]  /*2240*/  VIADD R20, R8, 0x4 ;  /* 0x0000000408147836 */ /* 0x000fe40000000000 */
[----:B------:R-:W1:Y:S03]  /*2250*/  LDS R29, [R9] ;  /* 0x00000000091d7984 */ /* 0x000e660000000800 */
[----:B------:R-:W-:Y:S01]  /*2260*/  ISETP.GE.U32.AND P0, PT, R20, R10, PT ;  /* 0x0000000a1400720c */ /* 0x000fe20003f06070 */
[----:B--2---:R-:W-:Y:S01]  /*2270*/  FADD.FTZ R28, R25, R18 ;  /* 0x00000012191c7221 */ /* 0x004fe20000010000 */
[----:B0-----:R-:W-:-:S04]  /*2280*/  IMAD.WIDE R18, R27, 0x4, R6 ;  /* 0x000000041b127825 */ /* 0x001fc800078e0206 */
[----:B-1----:R-:W-:-:S05]  /*2290*/  FADD.FTZ R29, R28, R29 ;  /* 0x0000001d1c1d7221 */ /* 0x002fca0000010000 */
[----:B------:R0:W-:Y:S02]  /*22a0*/  STG.E desc[UR4][R18.64], R29 ;  /* 0x0000001d12007986 */ /* 0x0001e4000c101904 */
        /* <DEDUP_REMOVED lines=16> */
.L_x_221:
[----:B------:R-:W-:Y:S05]  /*23b0*/  BSYNC.RECONVERGENT B0 ;  /* 0x0000000000007941 */ /* 0x000fea0003800200 */
.L_x_220:
[----:B------:R-:W-:Y:S01]  /*23c0*/  VIADDMNMX R18, R19, R0, RZ, !PT ;  /* 0x0000000013127246 */ /* 0x000fe200078001ff */
[----:B------:R-:W-:Y:S01]  /*23d0*/  VIADD R19, R26, 0x4 ;  /* 0x000000041a137836 */ /* 0x000fe20000000000 */
[C---:B------:R-:W-:Y:S01]  /*23e0*/  R2UR UR6, R12.reuse ;  /* 0x000000000c0672ca */ /* 0x040fe200000e0000 */
[----:B------:R-:W0:Y:S01]  /*23f0*/  LDS R28, [R9+0x10] ;  /* 0x00001000091c7984 */ /* 0x000e220000000800 */
[----:B------:R-:W-:Y:S01]  /*2400*/  VIMNMX R18, PT, PT, R5, R18, PT ;  /* 0x0000001205127248 */ /* 0x000fe20003fe0100 */
[----:B------:R-:W-:Y:S01]  /*2410*/  IMAD R29, R19, R10, R23 ;  /* 0x0000000a131d7224 */ /* 0x000fe200078e0217 */
[----:B------:R-:W-:Y:S02]  /*2420*/  R2UR UR7, R13 ;  /* 0x000000000d0772ca */ /* 0x000fe400000e0000 */
[----:B------:R-:W-:Y:S01]  /*2430*/  R2UR UR4, R12 ;  /* 0x000000000c0472ca */ /* 0x000fe200000e0000 */
[----:B------:R-:W-:Y:S01]  /*2440*/  IMAD R25, R3, R19, R18 ;  /* 0x0000001303197224 */ /* 0x000fe200078e0212 */
[----:B------:R-:W-:Y:S01]  /*2450*/  R2UR UR5, R13 ;  /* 0x000000000d0572ca */ /* 0x000fe200000e0000 */
[----:B------:R-:W-:-:S04]  /*2460*/  IMAD.WIDE R18, R29, 0x4, R14 ;  /* 0x000000041d127825 */ /* 0x000fc800078e020e */
[----:B------:R-:W-:-:S04]  /*2470*/  IMAD.WIDE R24, R25, 0x4, R16 ;  /* 0x0000000419187825 */ /* 0x000fc800078e0210 */
[----:B------:R-:W2:Y:S04]  /*2480*/  LDG.E R19, desc[UR6][R18.64] ;  /* 0x0000000612137981 */ /* 0x000ea8000c1e1900 */
[----:B------:R-:W2:Y:S01]  /*2490*/  LDG.E R24, desc[UR4][R24.64] ;  /* 0x0000000418187981 */ /* 0x000ea2000c1e1900 */
[----:B------:R-:W-:-:S04]  /*24a0*/  IADD3 R20, PT, PT, R8, 0x8, RZ ;  /* 0x0000000808147810 */ /* 0x000fc80007ffe0ff */
[----:B------:R-:W-:Y:S01]  /*24b0*/  ISETP.GE.U32.AND P0, PT, R20, R10, PT ;  /* 0x0000000a1400720c */ /* 0x000fe20003f06070 */
[----:B--2---:R-:W-:-:S04]  /*24c0*/  FADD.FTZ R27, R24, R19 ;  /* 0x00000013181b7221 */ /* 0x004fc80000010000 */
[----:B0-----:R-:W-:Y:S01]  /*24d0*/  FADD.FTZ R27, R27, R28 ;  /* 0x0000001c1b1b7221 */ /* 0x001fe20000010000 */
[----:B------:R-:W-:-:S05]  /*24e0*/  IMAD.WIDE R28, R29, 0x4, R6 ;  /* 0x000000041d1c7825 */ /* 0x000fca00078e0206 */
[----:B------:R0:W-:Y:S02]  /*24f0*/  STG.E desc[UR4][R28.64], R27 ;  /* 0x0000001b1c007986 */ /* 0x0001e4000c101904 */
        /* <DEDUP_REMOVED lines=16> */
.L_x_223:
[----:B------:R-:W-:Y:S05]  /*2600*/  BSYNC.RECONVERGENT B0 ;  /* 0x0000000000007941 */ /* 0x000fea0003800200 */
.L_x_222:
[----:B------:R-:W-:Y:S01]  /*2610*/  VIADDMNMX R18, R19, R0, RZ, !PT ;  /* 0x0000000013127246 */ /* 0x000fe200078001ff */
[----:B0-----:R-:W0:Y:S01]  /*2620*/  LDS R28, [R9+0x20] ;  /* 0x00002000091c7984 */ /* 0x001e220000000800 */
[----:B------:R-:W-:Y:S02]  /*2630*/  IADD3 R19, PT, PT, R26, 0x8, RZ ;  /* 0x000000081a137810 */ /* 0x000fe40007ffe0ff */
[----:B------:R-:W-:Y:S02]  /*2640*/  VIMNMX R18, PT, PT, R5, R18, PT ;  /* 0x0000001205127248 */ /* 0x000fe40003fe0100 */
[C---:B------:R-:W-:Y:S01]  /*2650*/  R2UR UR6, R12.reuse ;  /* 0x000000000c0672ca */ /* 0x040fe200000e0000 */
[----:B------:R-:W-:Y:S01]  /*2660*/  IMAD R29, R19, R10, R23 ;  /* 0x0000000a131d7224 */ /* 0x000fe200078e0217 */
[----:B------:R-:W-:Y:S01]  /*2670*/  R2UR UR7, R13 ;  /* 0x000000000d0772ca */ /* 0x000fe200000e0000 */
[----:B------:R-:W-:Y:S01]  /*2680*/  IMAD R25, R3, R19, R18 ;  /* 0x0000001303197224 */ /* 0x000fe200078e0212 */
[----:B------:R-:W-:Y:S01]  /*2690*/  R2UR UR4, R12 ;  /* 0x000000000c0472ca */ /* 0x000fe200000e0000 */
[----:B------:R-:W-:Y:S01]  /*26a0*/  IMAD.WIDE R18, R29, 0x4, R14 ;  /* 0x000000041d127825 */ /* 0x000fe200078e020e */
[----:B------:R-:W-:-:S03]  /*26b0*/  R2UR UR5, R13 ;  /* 0x000000000d0572ca */ /* 0x000fc600000e0000 */
[----:B------:R-:W-:-:S06]  /*26c0*/  IMAD.WIDE R24, R25, 0x4, R16 ;  /* 0x0000000419187825 */ /* 0x000fcc00078e0210 */
[----:B------:R-:W2:Y:S04]  /*26d0*/  LDG.E R19, desc[UR6][R18.64] ;  /* 0x0000000612137981 */ /* 0x000ea8000c1e1900 */
[----:B------:R-:W2:Y:S01]  /*26e0*/  LDG.E R24, desc[UR4][R24.64] ;  /* 0x0000000418187981 */ /* 0x000ea2000c1e1900 */
[----:B------:R-:W-:-:S05]  /*26f0*/  VIADD R20, R8, 0xc ;  /* 0x0000000c08147836 */ /* 0x000fca0000000000 */
        /* <DEDUP_REMOVED lines=21> */
.L_x_225:
[----:B------:R-:W-:Y:S05]  /*2850*/  BSYNC.RECONVERGENT B0 ;  /* 0x0000000000007941 */ /* 0x000fea0003800200 */
.L_x_224:
[----:B------:R-:W-:Y:S01]  /*2860*/  VIADDMNMX R18, R19, R0, RZ, !PT ;  /* 0x0000000013127246 */ /* 0x000fe200078001ff */
[----:B------:R-:W-:Y:S01]  /*2870*/  VIADD R19, R26, 0xc ;  /* 0x0000000c1a137836 */ /* 0x000fe20000000000 */
[C---:B------:R-:W-:Y:S01]  /*2880*/  R2UR UR6, R12.reuse ;  /* 0x000000000c0672ca */ /* 0x040fe200000e0000 */
[----:B0-----:R-:W0:Y:S01]  /*2890*/  LDS R28, [R9+0x30] ;  /* 0x00003000091c7984 */ /* 0x001e220000000800 */
        /* <DEDUP_REMOVED lines=17> */
[----:B------:R-:W-:Y:S01]  /*29b0*/  IADD3 R19, PT, PT, -R23, R20, RZ ;  /* 0x0000001417137210 */ /* 0x000fe20007ffe1ff */
[----:B------:R-:W-:Y:S03]  /*29c0*/  BSSY.RECONVERGENT B0, `(.L_x_226) ;  /* 0x000000e000007945 */ /* 0x000fe60003800200 */
        /* <DEDUP_REMOVED lines=13> */
.L_x_227:
[----:B------:R-:W-:Y:S05]  /*2aa0*/  BSYNC.RECONVERGENT B0 ;  /* 0x0000000000007941 */ /* 0x000fea0003800200 */
.L_x_226:
        /* <DEDUP_REMOVED lines=36> */
.L_x_229:
[----:B------:R-:W-:Y:S05]  /*2cf0*/  BSYNC.RECONVERGENT B0 ;  /* 0x0000000000007941 */ /* 0x000fea0003800200 */
.L_x_228:
        /* <DEDUP_REMOVED lines=36> */
.L_x_231:
[----:B------:R-:W-:Y:S05]  /*2f40*/  BSYNC.RECONVERGENT B0 ;  /* 0x0000000000007941 */ /* 0x000fea0003800200 */
.L_x_230:
        /* <DEDUP_REMOVED lines=36> */
.L_x_233:
[----:B------:R-:W-:Y:S05]  /*3190*/  BSYNC.RECONVERGENT B0 ;  /* 0x0000000000007941 */ /* 0x000fea0003800200 */
.L_x_232:
        /* <DEDUP_REMOVED lines=36> */
.L_x_235:
[----:B------:R-:W-:Y:S05]  /*33e0*/  BSYNC.RECONVERGENT B0 ;  /* 0x0000000000007941 */ /* 0x000fea0003800200 */
.L_x_234:
        /* <DEDUP_REMOVED lines=36> */
.L_x_237:
[----:B------:R-:W-:Y:S05]  /*3630*/  BSYNC.RECONVERGENT B0 ;  /* 0x0000000000007941 */ /* 0x000fea0003800200 */
.L_x_236:
        /* <DEDUP_REMOVED lines=36> */
.L_x_239:
[----:B------:R-:W-:Y:S05]  /*3880*/  BSYNC.RECONVERGENT B0 ;  /* 0x0000000000007941 */ /* 0x000fea0003800200 */
.L_x_238:
        /* <DEDUP_REMOVED lines=36> */
.L_x_241:
[----:B------:R-:W-:Y:S05]  /*3ad0*/  BSYNC.RECONVERGENT B0 ;  /* 0x0000000000007941 */ /* 0x000fea0003800200 */
.L_x_240:
        /* <DEDUP_REMOVED lines=36> */
.L_x_243:
[----:B------:R-:W-:Y:S05]  /*3d20*/  BSYNC.RECONVERGENT B0 ;  /* 0x0000000000007941 */ /* 0x000fea0003800200 */
.L_x_242:
        /* <DEDUP_REMOVED lines=36> */
.L_x_245:
[----:B------:R-:W-:Y:S05]  /*3f70*/  BSYNC.RECONVERGENT B0 ;  /* 0x0000000000007941 */ /* 0x000fea0003800200 */
.L_x_244:
        /* <DEDUP_REMOVED lines=36> */
.L_x_247:
[----:B------:R-:W-:Y:S05]  /*41c0*/  BSYNC.RECONVERGENT B0 ;  /* 0x0000000000007941 */ /* 0x000fea0003800200 */
.L_x_246:
        /* <DEDUP_REMOVED lines=14> */
[----:B------:R-:W-:Y:S02]  /*42b0*/  VIADD R8, R8, 0x3c ;  /* 0x0000003c08087836 */ /* 0x000fe40000000000 */
[----:B------:R-:W-:-:S03]  /*42c0*/  IMAD.WIDE R28, R29, 0x4, R6 ;  /* 0x000000041d1c7825 */ /* 0x000fc600078e0206 */
[----:B------:R-:W-:Y:S01]  /*42d0*/  ISETP.GE.U32.AND P0, PT, R8, R10, PT ;  /* 0x0000000a0800720c */ /* 0x000fe20003f06070 */
[----:B--2---:R-:W-:-:S04]  /*42e0*/  FADD.FTZ R20, R24, R19 ;  /* 0x0000001318147221 */ /* 0x004fc80000010000 */
[----:B0-----:R-:W-:-:S05]  /*42f0*/  FADD.FTZ R27, R20, R27 ;  /* 0x0000001b141b7221 */ /* 0x001fca0000010000 */
[----:B------:R0:W-:Y:S03]  /*4300*/  STG.E desc[UR4][R28.64], R27 ;  /* 0x0000001b1c007986 */ /* 0x0001e6000c101904 */
        /* <DEDUP_REMOVED lines=16> */
.L_x_249:
[----:B------:R-:W-:Y:S05]  /*4410*/  BSYNC.RECONVERGENT B0 ;  /* 0x0000000000007941 */ /* 0x000fea0003800200 */
.L_x_248:
[----:B------:R-:W-:Y:S01]  /*4420*/  VIADDMNMX R0, R19, R0, RZ, !PT ;  /* 0x0000000013007246 */ /* 0x000fe200078001ff */
[----:B------:R-:W-:Y:S01]  /*4430*/  VIADD R26, R26, 0x3c ;  /* 0x0000003c1a1a7836 */ /* 0x000fe20000000000 */
[----:B------:R-:W-:Y:S01]  /*4440*/  R2UR UR6, R12 ;  /* 0x000000000c0672ca */ /* 0x000fe200000e0000 */
[----:B------:R-:W1:Y:S01]  /*4450*/  LDS R9, [R9+0xf0] ;  /* 0x0000f00009097984 */ /* 0x000e620000000800 */
        /* <DEDUP_REMOVED lines=10> */
[----:B------:R-:W-:-:S04]  /*4500*/  IMAD.WIDE R6, R23, 0x4, R6 ;  /* 0x0000000417067825 */ /* 0x000fc800078e0206 */
[----:B--2---:R-:W-:-:S04]  /*4510*/  FADD.FTZ R0, R16, R15 ;  /* 0x0000000f10007221 */ /* 0x004fc80000010000 */
[----:B-1----:R-:W-:-:S05]  /*4520*/  FADD.FTZ R3, R0, R9 ;  /* 0x0000000900037221 */ /* 0x002fca0000010000 */
[----:B------:R-:W-:Y:S01]  /*4530*/  STG.E desc[UR4][R6.64], R3 ;  /* 0x0000000306007986 */ /* 0x000fe2000c101904 */
[----:B------:R-:W-:Y:S05]  /*4540*/  EXIT ;  /* 0x000000000000794d */ /* 0x000fea0003800000 */
        .weak           $__internal_4_$__cuda_sm20_rem_u16
        .type           $__internal_4_$__cuda_sm20_rem_u16,@function
        .size           $__internal_4_$__cuda_sm20_rem_u16,(.L_x_274 - $__internal_4_$__cuda_sm20_rem_u16)
$__internal_4_$__cuda_sm20_rem_u16:
        /* <DEDUP_REMOVED lines=20> */
[----:B------:R-:W-:Y:S05]  /*4690*/  RET.REL.NODEC R2 `(_ZN17fastertransformer29disentangled_attention_kernelIfLi64ELi4EEEvPT_S2_PKS1_S4_iii) ;  /* 0xffffffb802587950 */ /* 0x000fea0003c3ffff */
.L_x_250:
        /* <DEDUP_REMOVED lines=14> */
.L_x_274:


//--------------------- .text._ZN17fastertransformer29disentangled_attention_kernelIfLi32ELi8EEEvPT_S2_PKS1_S4_iii --------------------------
	.section	.text._ZN17fastertransformer29disentangled_attention_kernelIfLi32ELi8EEEvPT_S2_PKS1_S4_iii,"ax",@progbits
	.align	128
        .global         _ZN17fastertransformer29disentangled_attention_kernelIfLi32ELi8EEEvPT_S2_PKS1_S4_iii
        .type           _ZN17fastertransformer29disentangled_attention_kernelIfLi32ELi8EEEvPT_S2_PKS1_S4_iii,@function
        .size           _ZN17fastertransformer29disentangled_attention_kernelIfLi32ELi8EEEvPT_S2_PKS1_S4_iii,(.L_x_275 - _ZN17fastertransformer29disentangled_attention_kernelIfLi32ELi8EEEvPT_S2_PKS1_S4_iii)
        .other          _ZN17fastertransformer29disentangled_attention_kernelIfLi32ELi8EEEvPT_S2_PKS1_S4_iii,@"STO_CUDA_ENTRY STV_DEFAULT"
_ZN17fastertransformer29disentangled_attention_kernelIfLi32ELi8EEEvPT_S2_PKS1_S4_iii:
.text._ZN17fastertransformer29disentangled_attention_kernelIfLi32ELi8EEEvPT_S2_PKS1_S4_iii:
[----:B------:R-:W0:Y:S01]  /*0000*/  LDC R1, c[0x0][0x37c] ;  /* 0x0000df00ff017b82 */ /* 0x000e220000000800 */
[----:B------:R-:W1:Y:S07]  /*0010*/  LDCU UR4, c[0x0][0x364] ;  /* 0x00006c80ff0477ac */ /* 0x000e6e0008000800 */
[----:B------:R-:W2:Y:S01]  /*0020*/  LDC R0, c[0x0][0x360] ;  /* 0x0000d800ff007b82 */ /* 0x000ea20000000800 */
[----:B------:R-:W-:Y:S01]  /*0030*/  MOV R7, 0x70 ;  /* 0x0000007000077802 */ /* 0x000fe20000000f00 */
[----:B-1----:R-:W-:Y:S01]  /*0040*/  ULOP3.LUT UR4, UR4, 0xffff, URZ, 0xc0, !UPT ;  /* 0x0000ffff04047892 */ /* 0x002fe2000f8ec0ff */
[----:B0-2---:R-:W-:-:S11]  /*0050*/  LOP3.LUT R0, R0, 0xffff, RZ, 0xc0, !PT ;  /* 0x0000ffff00007812 */ /* 0x005fd600078ec0ff */
[----:B------:R-:W-:Y:S05]  /*0060*/  CALL.REL.NOINC `($__internal_5_$__cuda_sm20_rem_u16) ;  /* 0x0000001400087944 */ /* 0x000fea0003c00000 */
[----:B------:R-:W-:-:S04]  /*0070*/  PRMT R0, R6, 0x9910, RZ ;  /* 0x0000991006007816 */ /* 0x000fc800000000ff */
[----:B------:R-:W-:-:S13]  /*0080*/  ISETP.NE.AND P0, PT, R0, RZ, PT ;  /* 0x000000ff0000720c */ /* 0x000fda0003f05270 */
[----:B------:R-:W-:Y:S05]  /*0090*/  @!P0 BRA `(.L_x_251) ;  /* 0x0000000000408947 */ /* 0x000fea0003800000 */
[----:B------:R-:W-:Y:S01]  /*00a0*/  MOV R0, 0x40 ;  /* 0x0000004000007802 */ /* 0x000fe20000000f00 */
[----:B------:R-:W0:Y:S01]  /*00b0*/  LDCU.64 UR4, c[0x4][0x30] ;  /* 0x01000600ff0477ac */ /* 0x000e220008000a00 */
[----:B------:R-:W-:Y:S02]  /*00c0*/  HFMA2 R8, -RZ, RZ, 0, 1.442432403564453125e-05 ;  /* 0x000000f2ff087431 */ /* 0x000fe400000001ff */
        /* <DEDUP_REMOVED lines=13> */
.L_x_251:
        /* <DEDUP_REMOVED lines=9> */
[----:B0-----:R-:W-:-:S06]  /*0230*/  LEA.HI R2, R0, R0, RZ, 0x1 ;  /* 0x0000000000027211 */ /* 0x001fcc00078f08ff */
[----:B------:R-:W0:Y:S01]  /*0240*/  LDC.64 R10, c[0x0][0x358] ;  /* 0x0000d600ff0a7b82 */ /* 0x000e220000000a00 */
[----:B------:R-:W-:Y:S02]  /*0250*/  SHF.L.U32 R3, R0, 0x1, RZ ;  /* 0x0000000100037819 */ /* 0x000fe400000006ff */
[----:B------:R-:W-:-:S03]  /*0260*/  SHF.R.S32.HI R2, RZ, 0x1, R2 ;  /* 0x00000001ff027819 */ /* 0x000fc60000011402 */
[----:B------:R-:W-:Y:S01]  /*0270*/  VIADD R5, R3, 0xffffffff ;  /* 0xffffffff03057836 */ /* 0x000fe20000000000 */
[----:B------:R-:W-:Y:S01]  /*0280*/  I2FP.F32.S32 R4, R2 ;  /* 0x0000000200047245 */ /* 0x000fe20000201400 */
[----:B------:R-:W-:-:S03]  /*0290*/  VIADD R8, R2, 0xffffffff ;  /* 0xffffffff02087836 */ /* 0x000fc60000000000 */
[----:B------:R-:W-:Y:S01]  /*02a0*/  I2FP.F32.S32 R12, R5 ;  /* 0x00000005000c7245 */ /* 0x000fe20000201400 */
[----:B------:R-:W5:Y:S01]  /*02b0*/  MUFU.LG2 R7, R4 ;  /* 0x0000000400077308 */ /* 0x000f620000000c00 */
[----:B-1----:R-:W-:Y:S01]  /*02c0*/  IMAD R27, R23, 0x20, R25 ;  /* 0x00000020171b7824 */ /* 0x002fe200078e0219 */
[----:B------:R-:W-:Y:S01]  /*02d0*/  I2FP.F32.S32 R8, R8 ;  /* 0x0000000800087245 */ /* 0x000fe20000201400 */
[----:B----4-:R-:W-:-:S05]  /*02e0*/  ULEA UR4, UR5, UR4, 0x18 ;  /* 0x0000000405047291 */ /* 0x010fca000f8ec0ff */
[----:B------:R-:W1:Y:S01]  /*02f0*/  MUFU.LG2 R12, R12 ;  /* 0x0000000c000c7308 */ /* 0x000e620000000c00 */
[----:B---3--:R-:W-:Y:S02]  /*0300*/  LEA R22, R9, R16, 0x5 ;  /* 0x0000001009167211 */ /* 0x008fe400078e28ff */
[----:B------:R-:W-:Y:S02]  /*0310*/  LEA R17, R16, UR4, 0x2 ;  /* 0x0000000410117c11 */ /* 0x000fe4000f8e10ff */
[----:B------:R-:W-:-:S04]  /*0320*/  VIMNMX R15, PT, PT, R27, R22, !PT ;  /* 0x000000161b0f7248 */ /* 0x000fc80007fe0100 */
[----:B--2---:R-:W-:Y:S01]  /*0330*/  ISETP.GE.AND P0, PT, R15, R6, PT ;  /* 0x000000060f00720c */ /* 0x004fe20003f06270 */
[----:B-----5:R-:W-:-:S04]  /*0340*/  FMUL.FTZ R7, R7, 0.69314718246459960938 ;  /* 0x3f31721807077820 */ /* 0x020fc80000410000 */
[----:B-1----:R-:W-:-:S06]  /*0350*/  FFMA.FTZ R13, R12, 0.69314718246459960938, -R7 ;  /* 0x3f3172180c0d7823 */ /* 0x002fcc0000010807 */
[----:B------:R-:W1:Y:S02]  /*0360*/  MUFU.RCP R13, R13 ;  /* 0x0000000d000d7308 */ /* 0x000e640000001000 */
[----:B-1----:R-:W-:-:S04]  /*0370*/  FMUL.FTZ R8, R8, R13 ;  /* 0x0000000d08087220 */ /* 0x002fc80000410000 */
[----:B------:R-:W-:Y:S01]  /*0380*/  FMUL.FTZ R8, R8, 0.99999988079071044922 ;  /* 0x3f7ffffe08087820 */ /* 0x000fe20000410000 */
[----:B0-----:R-:W-:Y:S06]  /*0390*/  @P0 BRA `(.L_x_252) ;  /* 0x0000000400c00947 */ /* 0x001fec0003800000 */
[----:B------:R-:W0:Y:S01]  /*03a0*/  LDC.64 R12, c[0x0][0x398] ;  /* 0x0000e600ff0c7b82 */ /* 0x000e220000000a00 */
        /* <DEDUP_REMOVED lines=16> */
.L_x_254:
[----:B------:R-:W-:Y:S05]  /*04b0*/  BSYNC.RECONVERGENT B0 ;  /* 0x0000000000007941 */ /* 0x000fea0003800200 */
.L_x_253:
[----:B------:R-:W-:Y:S01]  /*04c0*/  VIADDMNMX R14, R15, R0, RZ, !PT ;  /* 0x000000000f0e7246 */ /* 0x000fe200078001ff */
[----:B------:R-:W-:Y:S01]  /*04d0*/  IMAD R20, R19, R6, R27 ;  /* 0x0000000613147224 */ /* 0x000fe200078e021b */
[----:B------:R-:W-:Y:S02]  /*04e0*/  R2UR UR4, R10 ;  /* 0x000000000a0472ca */ /* 0x000fe400000e0000 */
[----:B------:R-:W-:Y:S02]  /*04f0*/  VIMNMX R14, PT, PT, R5, R14, PT ;  /* 0x0000000e050e7248 */ /* 0x000fe40003fe0100 */
[----:B------:R-:W-:-:S03]  /*0500*/  R2UR UR5, R11 ;  /* 0x000000000b0572ca */ /* 0x000fc600000e0000 */
[----:B------:R-:W-:-:S04]  /*0510*/  IMAD R15, R3, R20, R14 ;  /* 0x00000014030f7224 */ /* 0x000fc800078e020e */
[----:B0-----:R-:W-:-:S06]  /*0520*/  IMAD.WIDE R14, R15, 0x4, R12 ;  /* 0x000000040f0e7825 */ /* 0x001fcc00078e020c */
[----:B------:R-:W2:Y:S01]  /*0530*/  LDG.E R15, desc[UR4][R14.64] ;  /* 0x000000040e0f7981 */ /* 0x000ea2000c1e1900 */
[----:B------:R-:W-:Y:S02]  /*0540*/  IMAD R18, R25, 0x84, R17 ;  /* 0x0000008419127824 */ /* 0x000fe400078e0211 */
[----:B------:R-:W-:-:S05]  /*0550*/  VIADD R29, R27, 0x8 ;  /* 0x000000081b1d7836 */ /* 0x000fca0000000000 */
[----:B------:R-:W-:Y:S01]  /*0560*/  ISETP.GE.AND P0, PT, R29, R6, PT ;  /* 0x000000061d00720c */ /* 0x000fe20003f06270 */
[----:B--2---:R0:W-:-:S12]  /*0570*/  STS [R18], R15 ;  /* 0x0000000f12007388 */ /* 0x0041d80000000800 */
[----:B------:R-:W-:Y:S05]  /*0580*/  @P0 BRA `(.L_x_252) ;  /* 0x0000000400440947 */ /* 0x000fea0003800000 */
[----:B0-----:R-:W-:Y:S01]  /*0590*/  IADD3 R15, PT, PT, R22, -R29, RZ ;  /* 0x8000001d160f7210 */ /* 0x001fe20007ffe0ff */
        /* <DEDUP_REMOVED lines=14> */
.L_x_256:
[----:B------:R-:W-:Y:S05]  /*0680*/  BSYNC.RECONVERGENT B0 ;  /* 0x0000000000007941 */ /* 0x000fea0003800200 */
.L_x_255:
[----:B------:R-:W-:Y:S01]  /*0690*/  VIADDMNMX R14, R15, R0, RZ, !PT ;  /* 0x000000000f0e7246 */ /* 0x000fe200078001ff */
        /* <DEDUP_REMOVED lines=26> */
.L_x_258:
[----:B------:R-:W-:Y:S05]  /*0840*/  BSYNC.RECONVERGENT B0 ;  /* 0x0000000000007941 */ /* 0x000fea0003800200 */
.L_x_257:
[----:B------:R-:W-:Y:S02]  /*0850*/  VIADDMNMX R14, R15, R0, RZ, !PT ;  /* 0x000000000f0e7246 */ /* 0x000fe400078001ff */
        /* <DEDUP_REMOVED lines=26> */
.L_x_260:
[----:B------:R-:W-:Y:S05]  /*0a00*/  BSYNC.RECONVERGENT B0 ;  /* 0x0000000000007941 */ /* 0x000fea0003800200 */
.L_x_259:
[----:B------:R-:W-:Y:S01]  /*0a10*/  VIADDMNMX R14, R15, R0, RZ, !PT ;  /* 0x000000000f0e7246 */ /* 0x000fe200078001ff */
[----:B------:R-:W-:Y:S01]  /*0a20*/  VIADD R20, R20, 0x18 ;  /* 0x0000001814147836 */ /* 0x000fe20000000000 */
[----:B------:R-:W-:Y:S02]  /*0a30*/  R2UR UR4, R10 ;  /* 0x000000000a0472ca */ /* 0x000fe400000e0000 */
[----:B------:R-:W-:Y:S02]  /*0a40*/  VIMNMX R14, PT, PT, R5, R14, PT ;  /* 0x0000000e050e7248 */ /* 0x000fe40003fe0100 */
[----:B------:R-:W-:-:S03]  /*0a50*/  R2UR UR5, R11 ;  /* 0x000000000b0572ca */ /* 0x000fc600000e0000 */
[----:B------:R-:W-:-:S04]  /*0a60*/  IMAD R15, R3, R20, R14 ;  /* 0x00000014030f7224 */ /* 0x000fc800078e020e */
[----:B------:R-:W-:-:S06]  /*0a70*/  IMAD.WIDE R12, R15, 0x4, R12 ;  /* 0x000000040f0c7825 */ /* 0x000fcc00078e020c */
[----:B------:R-:W2:Y:S04]  /*0a80*/  LDG.E R13, desc[UR4][R12.64] ;  /* 0x000000040c0d7981 */ /* 0x000ea8000c1e1900 */
[----:B--2---:R3:W-:Y:S02]  /*0a90*/  STS [R18+0xc60], R13 ;  /* 0x000c600d12007388 */ /* 0x0047e40000000800 */
.L_x_252:
[----:B------:R-:W-:Y:S05]  /*0aa0*/  WARPSYNC.ALL ;  /* 0x0000000000007948 */ /* 0x000fea0003800000 */
[----:B------:R-:W-:Y:S01]  /*0ab0*/  BAR.SYNC.DEFER_BLOCKING 0x0 ;  /* 0x0000000000007b1d */ /* 0x000fe20000010000 */
[----:B------:R-:W-:Y:S01]  /*0ac0*/  IMAD R9, R9, 0x20, R25 ;  /* 0x0000002009097824 */ /* 0x000fe200078e0219 */
[----:B------:R-:W-:-:S04]  /*0ad0*/  LEA R23, R23, R16, 0x5 ;  /* 0x0000001017177211 */ /* 0x000fc800078e28ff */
[----:B---3--:R-:W-:-:S04]  /*0ae0*/  VIMNMX R13, PT, PT, R9, R23, !PT ;  /* 0x00000017090d7248 */ /* 0x008fc80007fe0100 */
[----:B------:R-:W-:-:S13]  /*0af0*/  ISETP.GE.AND P0, PT, R13, R6, PT ;  /* 0x000000060d00720c */ /* 0x000fda0003f06270 */
[----:B------:R-:W-:Y:S05]  /*0b00*/  @P0 EXIT ;  /* 0x000000000000094d */ /* 0x000fea0003800000 */
[----:B------:R-:W3:Y:S01]  /*0b10*/  LDC.64 R12, c[0x0][0x390] ;  /* 0x0000e400ff0c7b82 */ /* 0x000ee20000000a00 */
[----:B------:R-:W-:Y:S01]  /*0b20*/  IMAD.IADD R21, R9, 0x1, -R23 ;  /* 0x0000000109157824 */ /* 0x000fe200078e0a17 */
[----:B------:R-:W-:Y:S01]  /*0b30*/  BSSY.RECONVERGENT B0, `(.L_x_261) ;  /* 0x0000010000007945 */ /* 0x000fe20003800200 */
[----:B------:R-:W-:-:S03]  /*0b40*/  IMAD.MOV R22, RZ, RZ, -R2 ;  /* 0x000000ffff167224 */ /* 0x000fc600078e0a02 */
        /* <DEDUP_REMOVED lines=14> */
.L_x_262:
[----:B------:R-:W-:Y:S05]  /*0c30*/  BSYNC.RECONVERGENT B0 ;  /* 0x0000000000007941 */ /* 0x000fea0003800200 */
.L_x_261:
        /* <DEDUP_REMOVED lines=9> */
[----:B0-----:R-:W-:-:S04]  /*0cd0*/  IMAD.WIDE R18, R27, 0x4, R14 ;  /* 0x000000041b127825 */ /* 0x001fc800078e020e */
[----:B---3--:R-:W-:-:S04]  /*0ce0*/  IMAD.WIDE R20, R21, 0x4, R12 ;  /* 0x0000000415147825 */ /* 0x008fc800078e020c */
[----:B------:R-:W2:Y:S04]  /*0cf0*/  LDG.E R18, desc[UR6][R18.64] ;  /* 0x0000000612127981 */ /* 0x000ea8000c1e1900 */
[----:B------:R-:W2:Y:S01]  /*0d00*/  LDG.E R21, desc[UR4][R20.64] ;  /* 0x0000000414157981 */ /* 0x000ea2000c1e1900 */
[----:B------:R-:W-:Y:S01]  /*0d10*/  IMAD R16, R16, 0x80, R17 ;  /* 0x0000008010107824 */ /* 0x000fe200078e0211 */
[----:B------:R-:W-:-:S03]  /*0d20*/  IADD3 R26, PT, PT, R9, 0x8, RZ ;  /* 0x00000008091a7810 */ /* 0x000fc60007ffe0ff */
[----:B------:R-:W-:Y:S01]  /*0d30*/  IMAD R25, R25, 0x4, R16 ;  /* 0x0000000419197824 */ /* 0x000fe200078e0210 */
[----:B------:R-:W-:Y:S01]  /*0d40*/  ISETP.GE.U32.AND P0, PT, R26, R6, PT ;  /* 0x000000061a00720c */ /* 0x000fe20003f06070 */
[----:B------:R-:W0:Y:S03]  /*0d50*/  LDC.64 R16, c[0x0][0x380] ;  /* 0x0000e000ff107b82 */ /* 0x000e260000000a00 */
[----:B------:R-:W1:Y:S01]  /*0d60*/  LDS R29, [R25] ;  /* 0x00000000191d7984 */ /* 0x000e620000000800 */
[----:B--2---:R-:W-:Y:S01]  /*0d70*/  FADD.FTZ R28, R21, R18 ;  /* 0x00000012151c7221 */ /* 0x004fe20000010000 */
[----:B0-----:R-:W-:-:S04]  /*0d80*/  IMAD.WIDE R18, R27, 0x4, R16 ;  /* 0x000000041b127825 */ /* 0x001fc800078e0210 */
[----:B-1----:R-:W-:-:S05]  /*0d90*/  FADD.FTZ R29, R28, R29 ;  /* 0x0000001d1c1d7221 */ /* 0x002fca0000010000 */
[----:B------:R0:W-:Y:S01]  /*0da0*/  STG.E desc[UR4][R18.64], R29 ;  /* 0x0000001d12007986 */ /* 0x0001e2000c101904 */
        /* <DEDUP_REMOVED lines=16> */
.L_x_264:
[----:B------:R-:W-:Y:S05]  /*0eb0*/  BSYNC.RECONVERGENT B0 ;  /* 0x0000000000007941 */ /* 0x000fea0003800200 */
.L_x_263:
[----:B------:R-:W-:Y:S01]  /*0ec0*/  VIADDMNMX R18, R19, R0, RZ, !PT ;  /* 0x0000000013127246 */ /* 0x000fe200078001ff */
[----:B------:R-:W0:Y:S01]  /*0ed0*/  LDS R29, [R25+0x20] ;  /* 0x00002000191d7984 */ /* 0x000e220000000800 */
        /* <DEDUP_REMOVED lines=34> */
.L_x_266:
[----:B------:R-:W-:Y:S05]  /*1100*/  BSYNC.RECONVERGENT B0 ;  /* 0x0000000000007941 */ /* 0x000fea0003800200 */
.L_x_265:
        /* <DEDUP_REMOVED lines=36> */
.L_x_268:
[----:B------:R-:W-:Y:S05]  /*1350*/  BSYNC.RECONVERGENT B0 ;  /* 0x0000000000007941 */ /* 0x000fea0003800200 */
.L_x_267:
[----:B------:R-:W-:Y:S01]  /*1360*/  VIADDMNMX R0, R9, R0, RZ, !PT ;  /* 0x0000000009007246 */ /* 0x000fe200078001ff */
[----:B------:R-:W-:Y:S01]  /*1370*/  VIADD R24, R24, 0x18 ;  /* 0x0000001818187836 */ /* 0x000fe20000000000 */
[----:B------:R-:W-:Y:S01]  /*1380*/  R2UR UR6, R10 ;  /* 0x000000000a0672ca */ /* 0x000fe200000e0000 */
        /* <DEDUP_REMOVED lines=13> */
[----:B0-----:R-:W-:-:S05]  /*1460*/  FADD.FTZ R3, R0, R25 ;  /* 0x0000001900037221 */ /* 0x001fca0000010000 */
[----:B------:R-:W-:Y:S01]  /*1470*/  STG.E desc[UR4][R16.64], R3 ;  /* 0x0000000310007986 */ /* 0x000fe2000c101904 */
[----:B------:R-:W-:Y:S05]  /*1480*/  EXIT ;  /* 0x000000000000794d */ /* 0x000fea0003800000 */
        .weak           $__internal_5_$__cuda_sm20_rem_u16
        .type           $__internal_5_$__cuda_sm20_rem_u16,@function
        .size           $__internal_5_$__cuda_sm20_rem_u16,(.L_x_275 - $__internal_5_$__cuda_sm20_rem_u16)
$__internal_5_$__cuda_sm20_rem_u16:
[----:B------:R-:W0:Y:S01]  /*1490*/  I2F.U16 R2, UR4 ;  /* 0x0000000400027d06 */ /* 0x000e220008101000 */
[----:B------:R-:W-:Y:S02]  /*14a0*/  MOV R3, 0x4b800000 ;  /* 0x4b80000000037802 */ /* 0x000fe40000000f00 */
        /* <DEDUP_REMOVED lines=16> */
[----:B------:R-:W-:Y:S01]  /*15b0*/  HFMA2 R3, -RZ, RZ, 0, 0 ;  /* 0x00000000ff037431 */ /* 0x000fe200000001ff */
[----:B------:R-:W-:-:S03]  /*15c0*/  @!P0 MOV R6, 0xffffffff ;  /* 0xffffffff00068802 */ /* 0x000fc60000000f00 */
[----:B------:R-:W-:Y:S05]  /*15d0*/  RET.REL.NODEC R2 `(_ZN17fastertransformer29disentangled_attention_kernelIfLi32ELi8EEEvPT_S2_PKS1_S4_iii) ;  /* 0xffffffe802887950 */ /* 0x000fea0003c3ffff */
.L_x_269:
        /* <DEDUP_REMOVED lines=10> */
.L_x_275:


//--------------------- .nv.global.init           --------------------------
	.section	.nv.global.init,"aw",@progbits
.nv.global.init:
	.type		$str,@object
	.size		$str,($str$1 - $str)
$str:
        /*0000*/ 	.byte	0x62, 0x6c, 0x6f, 0x63, 0x6b, 0x44, 0x69, 0x6d, 0x2e, 0x79, 0x20, 0x2a, 0x20, 0x28, 0x62, 0x6c
        /*0010*/ 	.byte	0x6f, 0x63, 0x6b, 0x44, 0x69, 0x6d, 0x2e, 0x78, 0x20, 0x2f, 0x20, 0x62, 0x6c, 0x6f, 0x63, 0x6b
        /*0020*/ 	.byte	0x44, 0x69, 0x6d, 0x2e, 0x79, 0x29, 0x20, 0x3d, 0x3d, 0x20, 0x62, 0x6c, 0x6f, 0x63, 0x6b, 0x44
        /*0030*/ 	.byte	0x69, 0x6d, 0x2e, 0x78, 0x00
	.type		$str$1,@object
	.size		$str$1,(__unnamed_1 - $str$1)
$str$1:
        /*0035*/ 	.byte	0x2f, 0x74, 0x6d, 0x70, 0x2f, 0x6f, 0x73, 0x73, 0x5f, 0x6b, 0x65, 0x72, 0x6e, 0x65, 0x6c, 0x73
        /*0045*/ 	.byte	0x5f, 0x73, 0x72, 0x63, 0x2f, 0x66, 0x61, 0x73, 0x74, 0x65, 0x72, 0x5f, 0x74, 0x72, 0x61, 0x6e
        /*0055*/ 	.byte	0x73, 0x66, 0x6f, 0x72, 0x6d, 0x65, 0x72, 0x2f, 0x73, 0x72, 0x63, 0x2f, 0x66, 0x61, 0x73, 0x74
        /*0065*/ 	.byte	0x65, 0x72, 0x74, 0x72, 0x61, 0x6e, 0x73, 0x66, 0x6f, 0x72, 0x6d, 0x65, 0x72, 0x2f, 0x6b, 0x65
        /*0075*/ 	.byte	0x72, 0x6e, 0x65, 0x6c, 0x73, 0x2f, 0x64, 0x69, 0x73, 0x65, 0x6e, 0x74, 0x61, 0x6e, 0x67, 0x6c
        /*0085*/ 	.byte	0x65, 0x64, 0x5f, 0x61, 0x74, 0x74, 0x65, 0x6e, 0x74, 0x69, 0x6f, 0x6e, 0x5f, 0x6b, 0x65, 0x72
        /*0095*/ 	.byte	0x6e, 0x65, 0x6c, 0x73, 0x2e, 0x63, 0x75, 0x00
	.type		__unnamed_1,@object
	.size		__unnamed_1,(__unnamed_2 - __unnamed_1)
__unnamed_1:
        /*009d*/ 	.byte	0x76, 0x6f, 0x69, 0x64, 0x20, 0x66, 0x61, 0x73, 0x74, 0x65, 0x72, 0x74, 0x72, 0x61, 0x6e, 0x73
        /* <DEDUP_REMOVED lines=13> */
        /*017d*/ 	.byte	0x69, 0x6d, 0x59, 0x20, 0x3d, 0x20, 0x38, 0x5d, 0x00
	.type		__unnamed_2,@object
	.size		__unnamed_2,(__unnamed_3 - __unnamed_2)
__unnamed_2:
        /* <DEDUP_REMOVED lines=15> */
	.type		__unnamed_3,@object
	.size		__unnamed_3,(__unnamed_4 - __unnamed_3)
__unnamed_3:
        /* <DEDUP_REMOVED lines=14> */
        /*034f*/ 	.byte	0x44, 0x69, 0x6d, 0x59, 0x20, 0x3d, 0x20, 0x38, 0x5d, 0x00
	.type		__unnamed_4,@object
	.size		__unnamed_4,(__unnamed_5 - __unnamed_4)
__unnamed_4:
        /* <DEDUP_REMOVED lines=15> */
	.type		__unnamed_5,@object
	.size		__unnamed_5,(__unnamed_6 - __unnamed_5)
__unnamed_5:
        /* <DEDUP_REMOVED lines=14> */
        /*0523*/ 	.byte	0x42, 0x6c, 0x6f, 0x63, 0x6b, 0x44, 0x69, 0x6d, 0x59, 0x20, 0x3d, 0x20, 0x38, 0x5d, 0x00
	.type		__unnamed_6,@object
	.size		__unnamed_6,(.L_5 - __unnamed_6)
__unnamed_6:
        /* <DEDUP_REMOVED lines=15> */
.L_5:


//--------------------- .nv.shared.reserved.0     --------------------------
	.section	.nv.shared.reserved.0,"aw",@nobits
	.weak		__nv_reservedSMEM_offset_0_alias
	.size		__nv_reservedSMEM_offset_0_alias, 0, 64
	.other		__nv_reservedSMEM_offset_0_alias,@"STO_CUDA_RESERVED_SHARED STV_DEFAULT"
__nv_reservedSMEM_offset_0_alias:
	.zero		0
	.zero		64


//--------------------- .nv.shared._ZN17fastertransformer29disentangled_attention_kernelIaLi64ELi4EEEvPT_S2_PKS1_S4_iii --------------------------
	.section	.nv.shared._ZN17fastertransformer29disentangled_attention_kernelIaLi64ELi4EEEvPT_S2_PKS1_S4_iii,"aw",@nobits
	.sectionflags	@""
.nv.shared._ZN17fastertransformer29disentangled_attention_kernelIaLi64ELi4EEEvPT_S2_PKS1_S4_iii:
	.zero		5184


//--------------------- .nv.shared._ZN17fastertransformer29disentangled_attention_kernelIaLi32ELi8EEEvPT_S2_PKS1_S4_iii --------------------------
	.section	.nv.shared._ZN17fastertransformer29disentangled_attention_kernelIaLi32ELi8EEEvPT_S2_PKS1_S4_iii,"aw",@nobits
	.sectionflags	@""
.nv.shared._ZN17fastertransformer29disentangled_attention_kernelIaLi32ELi8EEEvPT_S2_PKS1_S4_iii:
	.zero		2080


//--------------------- .nv.shared._ZN17fastertransformer29disentangled_attention_kernelI6__halfLi64ELi4EEEvPT_S3_PKS2_S5_iii --------------------------
	.section	.nv.shared._ZN17fastertransformer29disentangled_attention_kernelI6__halfLi64ELi4EEEvPT_S3_PKS2_S5_iii,"aw",@nobits
	.sectionflags	@""
	.align	2
.nv.shared._ZN17fastertransformer29disentangled_attention_kernelI6__halfLi64ELi4EEEvPT_S3_PKS2_S5_iii:
	.zero		9344


//--------------------- .nv.shared._ZN17fastertransformer29disentangled_attention_kernelI6__halfLi32ELi8EEEvPT_S3_PKS2_S5_iii --------------------------
	.section	.nv.shared._ZN17fastertransformer29disentangled_attention_kernelI6__halfLi32ELi8EEEvPT_S3_PKS2_S5_iii,"aw",@nobits
	.sectionflags	@""
	.align	2
.nv.shared._ZN17fastertransformer29disentangled_attention_kernelI6__halfLi32ELi8EEEvPT_S3_PKS2_S5_iii:
	.zero		3136


//--------------------- .nv.shared._ZN17fastertransformer29disentangled_attention_kernelIfLi64ELi4EEEvPT_S2_PKS1_S4_iii --------------------------
	.section	.nv.shared._ZN17fastertransformer29disentangled_attention_kernelIfLi64ELi4EEEvPT_S2_PKS1_S4_iii,"aw",@nobits
	.sectionflags	@""
	.align	4
.nv.shared._ZN17fastertransformer29disentangled_attention_kernelIfLi64ELi4EEEvPT_S2_PKS1_S4_iii:
	.zero		17664


//--------------------- .nv.shared._ZN17fastertransformer29disentangled_attention_kernelIfLi32ELi8EEEvPT_S2_PKS1_S4_iii --------------------------
	.section	.nv.shared._ZN17fastertransformer29disentangled_attention_kernelIfLi32ELi8EEEvPT_S2_PKS1_S4_iii,"aw",@nobits
	.sectionflags	@""
	.align	4
.nv.shared._ZN17fastertransformer29disentangled_attention_kernelIfLi32ELi8EEEvPT_S2_PKS1_S4_iii:
	.zero		5248


//--------------------- .nv.constant0._ZN17fastertransformer17QKTransposeRepeatI6__halfEEvPT_S3_PKS2_S5_iiii --------------------------
	.section	.nv.constant0._ZN17fastertransformer17QKTransposeRepeatI6__halfEEvPT_S3_PKS2_S5_iiii,"a",@progbits
	.sectionflags	@""
	.align	4
.nv.constant0._ZN17fastertransformer17QKTransposeRepeatI6__halfEEvPT_S3_PKS2_S5_iiii:
	.zero		944


//--------------------- .nv.constant0._ZN17fastertransformer24addQKBiasTransposeRepeatI6__halfEEvPT_S3_PKS2_S5_S5_S5_iiii --------------------------
	.section	.nv.constant0._ZN17fastertransformer24addQKBiasTransposeRepeatI6__halfEEvPT_S3_PKS2_S5_S5_S5_iiii,"a",@progbits
	.sectionflags	@""
	.align	4
.nv.constant0._ZN17fastertransformer24addQKBiasTransposeRepeatI6__halfEEvPT_S3_PKS2_S5_S5_S5_iiii:
	.zero		960


//--------------------- .nv.constant0._ZN17fastertransformer17QKTransposeRepeatI7__half2EEvPT_S3_PKS2_S5_iiii --------------------------
	.section	.nv.constant0._ZN17fastertransformer17QKTransposeRepeatI7__half2EEvPT_S3_PKS2_S5_iiii,"a",@progbits
	.sectionflags	@""
	.align	4
.nv.constant0._ZN17fastertransformer17QKTransposeRepeatI7__half2EEvPT_S3_PKS2_S5_iiii:
	.zero		944


//--------------------- .nv.constant0._ZN17fastertransformer24addQKBiasTransposeRepeatI7__half2EEvPT_S3_PKS2_S5_S5_S5_iiii --------------------------
	.section	.nv.constant0._ZN17fastertransformer24addQKBiasTransposeRepeatI7__half2EEvPT_S3_PKS2_S5_S5_S5_iiii,"a",@progbits
	.sectionflags	@""
	.align	4
.nv.constant0._ZN17fastertransformer24addQKBiasTransposeRepeatI7__half2EEvPT_S3_PKS2_S5_S5_S5_iiii:
	.zero		960


//--------------------- .nv.constant0._ZN17fastertransformer17QKTransposeRepeatIfEEvPT_S2_PKS1_S4_iiii --------------------------
	.section	.nv.constant0._ZN17fastertransformer17QKTransposeRepeatIfEEvPT_S2_PKS1_S4_iiii,"a",@progbits
	.sectionflags	@""
	.align	4
.nv.constant0._ZN17fastertransformer17QKTransposeRepeatIfEEvPT_S2_PKS1_S4_iiii:
	.zero		944


//--------------------- .nv.constant0._ZN17fastertransformer24addQKBiasTransposeRepeatIfEEvPT_S2_PKS1_S4_S4_S4_iiii --------------------------
	.section	.nv.constant0._ZN17fastertransformer24addQKBiasTransposeRepeatIfEEvPT_S2_PKS1_S4_S4_S4_iiii,"a",@progbits
	.sectionflags	@""
	.align	4
.nv.constant0._ZN17fastertransformer24addQKBiasTransposeRepeatIfEEvPT_S2_PKS1_S4_S4_S4_iiii:
	.zero		960


//--------------------- .nv.constant0._ZN17fastertransformer29disentangled_attention_kernelIaLi64ELi4EEEvPT_S2_PKS1_S4_iii --------------------------
	.section	.nv.constant0._ZN17fastertransformer29disentangled_attention_kernelIaLi64ELi4EEEvPT_S2_PKS1_S4_iii,"a",@progbits
	.sectionflags	@""
	.align	4
.nv.constant0._ZN17fastertransformer29disentangled_attention_kernelIaLi64ELi4EEEvPT_S2_PKS1_S4_iii:
	.zero		940


//--------------------- .nv.constant0._ZN17fastertransformer29disentangled_attention_kernelIaLi32ELi8EEEvPT_S2_PKS1_S4_iii --------------------------
	.section	.nv.constant0._ZN17fastertransformer29disentangled_attention_kernelIaLi32ELi8EEEvPT_S2_PKS1_S4_iii,"a",@progbits
	.sectionflags	@""
	.align	4
.nv.constant0._ZN17fastertransformer29disentangled_attention_kernelIaLi32ELi8EEEvPT_S2_PKS1_S4_iii:
	.zero		940


//--------------------- .nv.constant0._ZN17fastertransformer29disentangled_attention_kernelI6__halfLi64ELi4EEEvPT_S3_PKS2_S5_iii --------------------------
	.section	.nv.constant0._ZN17fastertransformer29disentangled_attention_kernelI6__halfLi64ELi4EEEvPT_S3_PKS2_S5_iii,"a",@progbits
	.sectionflags	@""
	.align	4
.nv.constant0._ZN17fastertransformer29disentangled_attention_kernelI6__halfLi64ELi4EEEvPT_S3_PKS2_S5_iii:
	.zero		940


//--------------------- .nv.constant0._ZN17fastertransformer29disentangled_attention_kernelI6__halfLi32ELi8EEEvPT_S3_PKS2_S5_iii --------------------------
	.section	.nv.constant0._ZN17fastertransformer29disentangled_attention_kernelI6__halfLi32ELi8EEEvPT_S3_PKS2_S5_iii,"a",@progbits
	.sectionflags	@""
	.align	4
.nv.constant0._ZN17fastertransformer29disentangled_attention_kernelI6__halfLi32ELi8EEEvPT_S3_PKS2_S5_iii:
	.zero		940


//--------------------- .nv.constant0._ZN17fastertransformer29disentangled_attention_kernelIfLi64ELi4EEEvPT_S2_PKS1_S4_iii --------------------------
	.section	.nv.constant0._ZN17fastertransformer29disentangled_attention_kernelIfLi64ELi4EEEvPT_S2_PKS1_S4_iii,"a",@progbits
	.sectionflags	@""
	.align	4
.nv.constant0._ZN17fastertransformer29disentangled_attention_kernelIfLi64ELi4EEEvPT_S2_PKS1_S4_iii:
	.zero		940


//--------------------- .nv.constant0._ZN17fastertransformer29disentangled_attention_kernelIfLi32ELi8EEEvPT_S2_PKS1_S4_iii --------------------------
	.section	.nv.constant0._ZN17fastertransformer29disentangled_attention_kernelIfLi32ELi8EEEvPT_S2_PKS1_S4_iii,"a",@progbits
	.sectionflags	@""
	.align	4
.nv.constant0._ZN17fastertransformer29disentangled_attention_kernelIfLi32ELi8EEEvPT_S2_PKS1_S4_iii:
	.zero		940


//--------------------- SYMBOLS --------------------------

	.type		.nv.reservedSmem.offset0,@object
	.size		.nv.reservedSmem.offset0,0x4
	.type		.nv.reservedSmem.cap,@object
	.size		.nv.reservedSmem.cap,0x4
	.type		__assertfail,@function
